// auto-generated by cutlass_sweep.gemm — config: {"arch": "sm_90", "cluster_m": 2, "cluster_n": 1, "dtype": "bf16", "dtype_b": "bf16", "layout": "nt", "stages": 0, "tile_k": 32, "tile_m": 128, "tile_n": 112}
#include "cutlass/cutlass.h"
#include "cutlass/gemm/collective/collective_builder.hpp"
#include "cutlass/gemm/device/gemm_universal_adapter.h"
#include "cutlass/gemm/kernel/gemm_universal.hpp"
#include "cutlass/epilogue/collective/collective_builder.hpp"

using ElemA = cutlass::bfloat16_t;
using ElemB = cutlass::bfloat16_t;
using ElemCD = cutlass::bfloat16_t;
using Acc  = float;
using TileShape    = cute::Shape<cute::_128, cute::_112, cute::_32>;
using ClusterShape = cute::Shape<cute::_2, cute::_1, cute::_1>;

using CollectiveEpilogue = typename cutlass::epilogue::collective::CollectiveBuilder<
    cutlass::arch::Sm90, cutlass::arch::OpClassTensorOp,
    TileShape, ClusterShape,
    cutlass::epilogue::collective::EpilogueTileAuto,
    Acc, Acc,
    ElemCD, cutlass::layout::RowMajor, 128 / cutlass::sizeof_bits<ElemCD>::value,
    ElemCD, cutlass::layout::RowMajor, 128 / cutlass::sizeof_bits<ElemCD>::value,
    cutlass::epilogue::collective::EpilogueScheduleAuto
  >::CollectiveOp;

using CollectiveMainloop = typename cutlass::gemm::collective::CollectiveBuilder<
    cutlass::arch::Sm90, cutlass::arch::OpClassTensorOp,
    ElemA, cutlass::layout::RowMajor, 128 / cutlass::sizeof_bits<ElemA>::value,
    ElemB, cutlass::layout::ColumnMajor, 128 / cutlass::sizeof_bits<ElemB>::value,
    Acc,
    TileShape, ClusterShape,
    cutlass::gemm::collective::StageCountAutoCarveout<static_cast<int>(sizeof(typename CollectiveEpilogue::SharedStorage))>,
    cutlass::gemm::collective::KernelScheduleAuto
  >::CollectiveOp;

using GemmKernel = cutlass::gemm::kernel::GemmUniversal<
    cute::Shape<int,int,int,int>,
    CollectiveMainloop,
    CollectiveEpilogue
>;
using Gemm = cutlass::gemm::device::GemmUniversalAdapter<GemmKernel>;

// Force the device kernel symbol into the cubin without needing a host main.
auto* _anchor = &cutlass::device_kernel<GemmKernel>;


// ===== COMPILED SASS (sm_90a) =====

	.target	sm_90a

	.elftype	@"ET_EXEC"


//--------------------- .note.nv.tkinfo           --------------------------
	.section	.note.nv.tkinfo,"",@"SHT_NOTE"
	.sectionflags	@"SHF_NOTE_NV_TKINFO"
	.tkinfo
        /*0018*/ 	.word	0x00000002
        /*0030*/ 	.string	""
        /*0030*/ 	.string	"ptxas"
        /*0030*/ 	.string	"Cuda compilation tools, release 13.0, V13.0.88"
        /*0030*/ 	.string	"Build cuda_13.0.r13.0/compiler.36424714_0"
        /*0030*/ 	.string	"-arch sm_90a -m 64 "



//--------------------- .note.nv.cuinfo           --------------------------
	.section	.note.nv.cuinfo,"",@"SHT_NOTE"
	.sectionflags	@"SHF_NOTE_NV_CUINFO"
        /*0018*/ 	.short	0x0002
        /*001a*/ 	.short	0x005a
        /*001c*/ 	.short	0x0082
	.zero		2


//--------------------- .nv.info                  --------------------------
	.section	.nv.info,"",@"SHT_CUDA_INFO"
	.align	4


	//----- nvinfo : EIATTR_REGCOUNT
	.align		4
        /*0000*/ 	.byte	0x04, 0x2f
        /*0002*/ 	.short	(.L_15 - .L_14)
	.align		4
.L_14:
        /*0004*/ 	.word	index@(_ZN7cutlass13device_kernelINS_4gemm6kernel13GemmUniversalIN4cute5tupleIJiiiiEEENS1_10collective13CollectiveMmaINS1_34MainloopSm90TmaGmmaWarpSpecializedILi15ENS5_IJNS4_1CILi2EEENSA_ILi1EEESC_EEENS1_35KernelTmaWarpSpecializedCooperativeEEENS5_IJNSA_ILi128EEENSA_ILi112EEENSA_ILi32EEEEEENS_10bfloat16_tENS5_IJlSC_lEEESK_SL_NS4_8TiledMMAINS4_8MMA_AtomIJNS4_4SM904GMMA27MMA_64x16x16_F32BF16BF16_SSILNSP_5MajorE0ELSR_0ELNSP_7ScaleInE1ELSS_1EEEEEENS4_6LayoutISD_NS5_IJSC_NSA_ILi0EEESW_EEEEENS5_IJNS4_10UnderscoreESZ_SZ_EEEEENS4_13SM90_TMA_LOADENS4_14ComposedLayoutINS4_7SwizzleILi2ELi4ELi3EEENS4_18smem_ptr_flag_bitsILi16EEENSV_INS5_IJNSA_ILi8EEESI_EEENS5_IJSI_SC_EEEEEEEvNS4_8identityENS4_23SM90_TMA_LOAD_MULTICASTES1C_vS1D_EENS_8epilogue10collective6detail29Sm90TmaWarpSpecializedAdapterINS1H_15DefaultEpilogueISK_SL_SL_NS1G_6thread17LinearCombinationISK_Li1EffLNS1L_9ScaleType4KindE0ELNS_15FloatRoundStyleE2ESK_EENS1_15EpilogueDefaultEEEEEvvEEEEvNT_6ParamsE)
        /*0008*/ 	.word	0x000000a8


	//----- nvinfo : EIATTR_FRAME_SIZE
	.align		4
.L_15:
        /*000c*/ 	.byte	0x04, 0x11
        /*000e*/ 	.short	(.L_17 - .L_16)
	.align		4
.L_16:
        /*0010*/ 	.word	index@(_ZN7cutlass13device_kernelINS_4gemm6kernel13GemmUniversalIN4cute5tupleIJiiiiEEENS1_10collective13CollectiveMmaINS1_34MainloopSm90TmaGmmaWarpSpecializedILi15ENS5_IJNS4_1CILi2EEENSA_ILi1EEESC_EEENS1_35KernelTmaWarpSpecializedCooperativeEEENS5_IJNSA_ILi128EEENSA_ILi112EEENSA_ILi32EEEEEENS_10bfloat16_tENS5_IJlSC_lEEESK_SL_NS4_8TiledMMAINS4_8MMA_AtomIJNS4_4SM904GMMA27MMA_64x16x16_F32BF16BF16_SSILNSP_5MajorE0ELSR_0ELNSP_7ScaleInE1ELSS_1EEEEEENS4_6LayoutISD_NS5_IJSC_NSA_ILi0EEESW_EEEEENS5_IJNS4_10UnderscoreESZ_SZ_EEEEENS4_13SM90_TMA_LOADENS4_14ComposedLayoutINS4_7SwizzleILi2ELi4ELi3EEENS4_18smem_ptr_flag_bitsILi16EEENSV_INS5_IJNSA_ILi8EEESI_EEENS5_IJSI_SC_EEEEEEEvNS4_8identityENS4_23SM90_TMA_LOAD_MULTICASTES1C_vS1D_EENS_8epilogue10collective6detail29Sm90TmaWarpSpecializedAdapterINS1H_15DefaultEpilogueISK_SL_SL_NS1G_6thread17LinearCombinationISK_Li1EffLNS1L_9ScaleType4KindE0ELNS_15FloatRoundStyleE2ESK_EENS1_15EpilogueDefaultEEEEEvvEEEEvNT_6ParamsE)
        /*0014*/ 	.word	0x00000000


	//----- nvinfo : EIATTR_MIN_STACK_SIZE
	.align		4
.L_17:
        /*0018*/ 	.byte	0x04, 0x12
        /*001a*/ 	.short	(.L_19 - .L_18)
	.align		4
.L_18:
        /*001c*/ 	.word	index@(_ZN7cutlass13device_kernelINS_4gemm6kernel13GemmUniversalIN4cute5tupleIJiiiiEEENS1_10collective13CollectiveMmaINS1_34MainloopSm90TmaGmmaWarpSpecializedILi15ENS5_IJNS4_1CILi2EEENSA_ILi1EEESC_EEENS1_35KernelTmaWarpSpecializedCooperativeEEENS5_IJNSA_ILi128EEENSA_ILi112EEENSA_ILi32EEEEEENS_10bfloat16_tENS5_IJlSC_lEEESK_SL_NS4_8TiledMMAINS4_8MMA_AtomIJNS4_4SM904GMMA27MMA_64x16x16_F32BF16BF16_SSILNSP_5MajorE0ELSR_0ELNSP_7ScaleInE1ELSS_1EEEEEENS4_6LayoutISD_NS5_IJSC_NSA_ILi0EEESW_EEEEENS5_IJNS4_10UnderscoreESZ_SZ_EEEEENS4_13SM90_TMA_LOADENS4_14ComposedLayoutINS4_7SwizzleILi2ELi4ELi3EEENS4_18smem_ptr_flag_bitsILi16EEENSV_INS5_IJNSA_ILi8EEESI_EEENS5_IJSI_SC_EEEEEEEvNS4_8identityENS4_23SM90_TMA_LOAD_MULTICASTES1C_vS1D_EENS_8epilogue10collective6detail29Sm90TmaWarpSpecializedAdapterINS1H_15DefaultEpilogueISK_SL_SL_NS1G_6thread17LinearCombinationISK_Li1EffLNS1L_9ScaleType4KindE0ELNS_15FloatRoundStyleE2ESK_EENS1_15EpilogueDefaultEEEEEvvEEEEvNT_6ParamsE)
        /*0020*/ 	.word	0x00000000
.L_19:


//--------------------- .nv.compat                --------------------------
	.section	.nv.compat,"",@"SHT_CUDA_COMPAT_INFO"
	.align	4
        /*0000*/ 	.byte	0x02, 0x09, 0x01, 0x00, 0x02, 0x02, 0x04, 0x00, 0x02, 0x05, 0x05, 0x00, 0x03, 0x07, 0x01, 0x01
        /*0010*/ 	.byte	0x02, 0x03, 0x01, 0x00, 0x02, 0x06, 0x01, 0x00, 0x04, 0x0b, 0x08, 0x00, 0x00, 0x00, 0x00, 0x00
        /*0020*/ 	.byte	0x00, 0x00, 0x00, 0x00


//--------------------- .nv.info._ZN7cutlass13device_kernelINS_4gemm6kernel13GemmUniversalIN4cute5tupleIJiiiiEEENS1_10collective13CollectiveMmaINS1_34MainloopSm90TmaGmmaWarpSpecializedILi15ENS5_IJNS4_1CILi2EEENSA_ILi1EEESC_EEENS1_35KernelTmaWarpSpecializedCooperativeEEENS5_IJNSA_ILi128EEENSA_ILi112EEENSA_ILi32EEEEEENS_10bfloat16_tENS5_IJlSC_lEEESK_SL_NS4_8TiledMMAINS4_8MMA_AtomIJNS4_4SM904GMMA27MMA_64x16x16_F32BF16BF16_SSILNSP_5MajorE0ELSR_0ELNSP_7ScaleInE1ELSS_1EEEEEENS4_6LayoutISD_NS5_IJSC_NSA_ILi0EEESW_EEEEENS5_IJNS4_10UnderscoreESZ_SZ_EEEEENS4_13SM90_TMA_LOADENS4_14ComposedLayoutINS4_7SwizzleILi2ELi4ELi3EEENS4_18smem_ptr_flag_bitsILi16EEENSV_INS5_IJNSA_ILi8EEESI_EEENS5_IJSI_SC_EEEEEEEvNS4_8identityENS4_23SM90_TMA_LOAD_MULTICASTES1C_vS1D_EENS_8epilogue10collective6detail29Sm90TmaWarpSpecializedAdapterINS1H_15DefaultEpilogueISK_SL_SL_NS1G_6thread17LinearCombinationISK_Li1EffLNS1L_9ScaleType4KindE0ELNS_15FloatRoundStyleE2ESK_EENS1_15EpilogueDefaultEEEEEvvEEEEvNT_6ParamsE --------------------------
	.section	.nv.info._ZN7cutlass13device_kernelINS_4gemm6kernel13GemmUniversalIN4cute5tupleIJiiiiEEENS1_10collective13CollectiveMmaINS1_34MainloopSm90TmaGmmaWarpSpecializedILi15ENS5_IJNS4_1CILi2EEENSA_ILi1EEESC_EEENS1_35KernelTmaWarpSpecializedCooperativeEEENS5_IJNSA_ILi128EEENSA_ILi112EEENSA_ILi32EEEEEENS_10bfloat16_tENS5_IJlSC_lEEESK_SL_NS4_8TiledMMAINS4_8MMA_AtomIJNS4_4SM904GMMA27MMA_64x16x16_F32BF16BF16_SSILNSP_5MajorE0ELSR_0ELNSP_7ScaleInE1ELSS_1EEEEEENS4_6LayoutISD_NS5_IJSC_NSA_ILi0EEESW_EEEEENS5_IJNS4_10UnderscoreESZ_SZ_EEEEENS4_13SM90_TMA_LOADENS4_14ComposedLayoutINS4_7SwizzleILi2ELi4ELi3EEENS4_18smem_ptr_flag_bitsILi16EEENSV_INS5_IJNSA_ILi8EEESI_EEENS5_IJSI_SC_EEEEEEEvNS4_8identityENS4_23SM90_TMA_LOAD_MULTICASTES1C_vS1D_EENS_8epilogue10collective6detail29Sm90TmaWarpSpecializedAdapterINS1H_15DefaultEpilogueISK_SL_SL_NS1G_6thread17LinearCombinationISK_Li1EffLNS1L_9ScaleType4KindE0ELNS_15FloatRoundStyleE2ESK_EENS1_15EpilogueDefaultEEEEEvvEEEEvNT_6ParamsE,"",@"SHT_CUDA_INFO"
	.sectionflags	@""
	.align	4


	//----- nvinfo : EIATTR_CUDA_API_VERSION
	.align		4
        /*0000*/ 	.byte	0x04, 0x37
        /*0002*/ 	.short	(.L_21 - .L_20)
.L_20:
        /*0004*/ 	.word	0x00000082


	//----- nvinfo : EIATTR_KPARAM_INFO
	.align		4
.L_21:
        /*0008*/ 	.byte	0x04, 0x17
        /*000a*/ 	.short	(.L_23 - .L_22)
.L_22:
        /*000c*/ 	.word	0x00000000
        /*0010*/ 	.short	0x0000
        /*0012*/ 	.short	0x0070
        /*0014*/ 	.byte	0x00, 0xf0, 0x01, 0x10


	//----- nvinfo : EIATTR_SPARSE_MMA_MASK
	.align		4
.L_23:
        /*0018*/ 	.byte	0x03, 0x50
        /*001a*/ 	.short	0x0000


	//----- nvinfo : EIATTR_MAXREG_COUNT
	.align		4
        /*001c*/ 	.byte	0x03, 0x1b
        /*001e*/ 	.short	0x00a8


	//----- nvinfo : EIATTR_NUM_BARRIERS
	.align		4
        /*0020*/ 	.byte	0x02, 0x4c
        /*0022*/ 	.byte	0x01
	.zero		1


	//----- nvinfo : EIATTR_EXTERNS
	.align		4
        /*0024*/ 	.byte	0x04, 0x0f
        /*0026*/ 	.short	(.L_25 - .L_24)


	//   ....[0]....
	.align		4
.L_24:
        /*0028*/ 	.word	index@(__assertfail)


	//----- nvinfo : EIATTR_MERCURY_ISA_VERSION
	.align		4
.L_25:
        /*002c*/ 	.byte	0x03, 0x5f
        /*002e*/ 	.short	0x0101


	//----- nvinfo : EIATTR_INT_WARP_WIDE_INSTR_OFFSETS
	.align		4
        /*0030*/ 	.byte	0x04, 0x31
        /*0032*/ 	.short	(.L_27 - .L_26)


	//   ....[0]....
.L_26:
        /*0034*/ 	.word	0x00000610


	//   ....[1]....
        /*0038*/ 	.word	0x00000640


	//   ....[2]....
        /*003c*/ 	.word	0x00000800


	//----- nvinfo : EIATTR_COOP_GROUP_MASK_REGIDS
	.align		4
.L_27:
        /*0040*/ 	.byte	0x04, 0x29
        /*0042*/ 	.short	(.L_29 - .L_28)


	//   ....[0]....
.L_28:
        /*0044*/ 	.word	0xffffffff


	//   ....[1]....
        /*0048*/ 	.word	0xffffffff


	//   ....[2]....
        /*004c*/ 	.word	0xffffffff


	//   ....[3]....
        /*0050*/ 	.word	0xffffffff


	//   ....[4]....
        /*0054*/ 	.word	0xffffffff


	//   ....[5]....
        /*0058*/ 	.word	0xffffffff


	//----- nvinfo : EIATTR_COOP_GROUP_INSTR_OFFSETS
	.align		4
.L_29:
        /*005c*/ 	.byte	0x04, 0x28
        /*005e*/ 	.short	(.L_31 - .L_30)


	//   ....[0]....
.L_30:
        /*0060*/ 	.word	0x00000060


	//   ....[1]....
        /*0064*/ 	.word	0x00000070


	//   ....[2]....
        /*0068*/ 	.word	0x00000130


	//   ....[3]....
        /*006c*/ 	.word	0x00000460


	//   ....[4]....
        /*0070*/ 	.word	0x00000980


	//   ....[5]....
        /*0074*/ 	.word	0x000013c0


	//----- nvinfo : EIATTR_REG_RECONFIG
	.align		4
.L_31:
        /*0078*/ 	.byte	0x01, 0x54
	.zero		2


	//----- nvinfo : EIATTR_SYSCALL_OFFSETS
	.align		4
        /*007c*/ 	.byte	0x04, 0x46
        /*007e*/ 	.short	(.L_33 - .L_32)


	//   ....[0]....
.L_32:
        /*0080*/ 	.word	0x00001580


	//----- nvinfo : EIATTR_MBARRIER_INSTR_OFFSETS
	.align		4
.L_33:
        /*0084*/ 	.byte	0x04, 0x39
        /*0086*/ 	.short	(.L_35 - .L_34)


	//   ....[0]....
.L_34:
        /*0088*/ 	.word	0x00000250
        /*008c*/ 	.word	0x000000ff
        /*0090*/ 	.word	0x00000000
        /*0094*/ 	.short	0x0100
        /*0096*/ 	.byte	0x08
	.zero		1


	//   ....[1]....
        /*0098*/ 	.word	0x00000260
        /*009c*/ 	.word	0x000000ff
        /*00a0*/ 	.word	0x00000078
        /*00a4*/ 	.short	0x0100
        /*00a6*/ 	.byte	0x08
	.zero		1


	//   ....[2]....
        /*00a8*/ 	.word	0x00000270
        /*00ac*/ 	.word	0x000000ff
        /*00b0*/ 	.word	0x00000008
        /*00b4*/ 	.short	0x0100
        /*00b6*/ 	.byte	0x08
	.zero		1


	//   ....[3]....
        /*00b8*/ 	.word	0x00000280
        /*00bc*/ 	.word	0x000000ff
        /*00c0*/ 	.word	0x00000080
        /*00c4*/ 	.short	0x0100
        /*00c6*/ 	.byte	0x08
	.zero		1


	//   ....[4]....
        /*00c8*/ 	.word	0x00000290
        /*00cc*/ 	.word	0x000000ff
        /*00d0*/ 	.word	0x00000010
        /*00d4*/ 	.short	0x0100
        /*00d6*/ 	.byte	0x08
	.zero		1


	//   ....[5]....
        /*00d8*/ 	.word	0x000002a0
        /*00dc*/ 	.word	0x000000ff
        /*00e0*/ 	.word	0x00000088
        /*00e4*/ 	.short	0x0100
        /*00e6*/ 	.byte	0x08
	.zero		1


	//   ....[6]....
        /*00e8*/ 	.word	0x000002b0
        /*00ec*/ 	.word	0x000000ff
        /*00f0*/ 	.word	0x00000018
        /*00f4*/ 	.short	0x0100
        /*00f6*/ 	.byte	0x08
	.zero		1


	//   ....[7]....
        /*00f8*/ 	.word	0x000002c0
        /*00fc*/ 	.word	0x000000ff
        /*0100*/ 	.word	0x00000090
        /*0104*/ 	.short	0x0100
        /*0106*/ 	.byte	0x08
	.zero		1


	//   ....[8]....
        /*0108*/ 	.word	0x000002d0
        /*010c*/ 	.word	0x000000ff
        /*0110*/ 	.word	0x00000020
        /*0114*/ 	.short	0x0100
        /*0116*/ 	.byte	0x08
	.zero		1


	//   ....[9]....
        /*0118*/ 	.word	0x000002e0
        /*011c*/ 	.word	0x000000ff
        /*0120*/ 	.word	0x00000098
        /*0124*/ 	.short	0x0100
        /*0126*/ 	.byte	0x08
	.zero		1


	//   ....[10]....
        /*0128*/ 	.word	0x000002f0
        /*012c*/ 	.word	0x000000ff
        /*0130*/ 	.word	0x00000028
        /*0134*/ 	.short	0x0100
        /*0136*/ 	.byte	0x08
	.zero		1


	//   ....[11]....
        /*0138*/ 	.word	0x00000300
        /*013c*/ 	.word	0x000000ff
        /*0140*/ 	.word	0x000000a0
        /*0144*/ 	.short	0x0100
        /*0146*/ 	.byte	0x08
	.zero		1


	//   ....[12]....
        /*0148*/ 	.word	0x00000310
        /*014c*/ 	.word	0x000000ff
        /*0150*/ 	.word	0x00000030
        /*0154*/ 	.short	0x0100
        /*0156*/ 	.byte	0x08
	.zero		1


	//   ....[13]....
        /*0158*/ 	.word	0x00000320
        /*015c*/ 	.word	0x000000ff
        /*0160*/ 	.word	0x000000a8
        /*0164*/ 	.short	0x0100
        /*0166*/ 	.byte	0x08
	.zero		1


	//   ....[14]....
        /*0168*/ 	.word	0x00000330
        /*016c*/ 	.word	0x000000ff
        /*0170*/ 	.word	0x00000038
        /*0174*/ 	.short	0x0100
        /*0176*/ 	.byte	0x08
	.zero		1


	//   ....[15]....
        /*0178*/ 	.word	0x00000340
        /*017c*/ 	.word	0x000000ff
        /*0180*/ 	.word	0x000000b0
        /*0184*/ 	.short	0x0100
        /*0186*/ 	.byte	0x08
	.zero		1


	//   ....[16]....
        /*0188*/ 	.word	0x00000350
        /*018c*/ 	.word	0x000000ff
        /*0190*/ 	.word	0x00000040
        /*0194*/ 	.short	0x0100
        /*0196*/ 	.byte	0x08
	.zero		1


	//   ....[17]....
        /*0198*/ 	.word	0x00000360
        /*019c*/ 	.word	0x000000ff
        /*01a0*/ 	.word	0x000000b8
        /*01a4*/ 	.short	0x0100
        /*01a6*/ 	.byte	0x08
	.zero		1


	//   ....[18]....
        /*01a8*/ 	.word	0x00000370
        /*01ac*/ 	.word	0x000000ff
        /*01b0*/ 	.word	0x00000048
        /*01b4*/ 	.short	0x0100
        /*01b6*/ 	.byte	0x08
	.zero		1


	//   ....[19]....
        /*01b8*/ 	.word	0x00000380
        /*01bc*/ 	.word	0x000000ff
        /*01c0*/ 	.word	0x000000c0
        /*01c4*/ 	.short	0x0100
        /*01c6*/ 	.byte	0x08
	.zero		1


	//   ....[20]....
        /*01c8*/ 	.word	0x00000390
        /*01cc*/ 	.word	0x000000ff
        /*01d0*/ 	.word	0x00000050
        /*01d4*/ 	.short	0x0100
        /*01d6*/ 	.byte	0x08
	.zero		1


	//   ....[21]....
        /*01d8*/ 	.word	0x000003a0
        /*01dc*/ 	.word	0x000000ff
        /*01e0*/ 	.word	0x000000c8
        /*01e4*/ 	.short	0x0100
        /*01e6*/ 	.byte	0x08
	.zero		1


	//   ....[22]....
        /*01e8*/ 	.word	0x000003b0
        /*01ec*/ 	.word	0x000000ff
        /*01f0*/ 	.word	0x00000058
        /*01f4*/ 	.short	0x0100
        /*01f6*/ 	.byte	0x08
	.zero		1


	//   ....[23]....
        /*01f8*/ 	.word	0x000003c0
        /*01fc*/ 	.word	0x000000ff
        /*0200*/ 	.word	0x000000d0
        /*0204*/ 	.short	0x0100
        /*0206*/ 	.byte	0x08
	.zero		1


	//   ....[24]....
        /*0208*/ 	.word	0x000003d0
        /*020c*/ 	.word	0x000000ff
        /*0210*/ 	.word	0x00000060
        /*0214*/ 	.short	0x0100
        /*0216*/ 	.byte	0x08
	.zero		1


	//   ....[25]....
        /*0218*/ 	.word	0x000003e0
        /*021c*/ 	.word	0x000000ff
        /*0220*/ 	.word	0x000000d8
        /*0224*/ 	.short	0x0100
        /*0226*/ 	.byte	0x08
	.zero		1


	//   ....[26]....
        /*0228*/ 	.word	0x000003f0
        /*022c*/ 	.word	0x000000ff
        /*0230*/ 	.word	0x00000068
        /*0234*/ 	.short	0x0100
        /*0236*/ 	.byte	0x08
	.zero		1


	//   ....[27]....
        /*0238*/ 	.word	0x00000400
        /*023c*/ 	.word	0x000000ff
        /*0240*/ 	.word	0x000000e0
        /*0244*/ 	.short	0x0100
        /*0246*/ 	.byte	0x08
	.zero		1


	//   ....[28]....
        /*0248*/ 	.word	0x00000410
        /*024c*/ 	.word	0x000000ff
        /*0250*/ 	.word	0x00000070
        /*0254*/ 	.short	0x0100
        /*0256*/ 	.byte	0x08
	.zero		1


	//   ....[29]....
        /*0258*/ 	.word	0x00000420
        /*025c*/ 	.word	0x000000ff
        /*0260*/ 	.word	0x000000e8
        /*0264*/ 	.short	0x0100
        /*0266*/ 	.byte	0x08
	.zero		1


	//   ....[30]....
        /*0268*/ 	.word	0x00000880
        /*026c*/ 	.word	0x000000ff
        /*0270*/ 	.word	0x00000100
        /*0274*/ 	.short	0x0100
        /*0276*/ 	.byte	0x06
	.zero		1


	//   ....[31]....
        /*0278*/ 	.word	0x00000910
        /*027c*/ 	.word	0x000000ff
        /*0280*/ 	.word	0x00000108
        /*0284*/ 	.short	0x0100
        /*0286*/ 	.byte	0x06
	.zero		1


	//   ....[32]....
        /*0288*/ 	.word	0x00001600
        /*028c*/ 	.word	0x00000003
        /*0290*/ 	.word	0x00000000
        /*0294*/ 	.short	0x010a
        /*0296*/ 	.byte	0x3f
	.zero		1


	//   ....[33]....
        /*0298*/ 	.word	0x00001640
        /*029c*/ 	.word	0x00000003
        /*02a0*/ 	.word	0x00000000
        /*02a4*/ 	.short	0x010a
        /*02a6*/ 	.byte	0x3f
	.zero		1


	//   ....[34]....
        /*02a8*/ 	.word	0x00001da0
        /*02ac*/ 	.word	0x000000ff
        /*02b0*/ 	.word	0x00000000
        /*02b4*/ 	.short	0x010a
        /*02b6*/ 	.byte	0x07
	.zero		1


	//   ....[35]....
        /*02b8*/ 	.word	0x00001de0
        /*02bc*/ 	.word	0x000000ff
        /*02c0*/ 	.word	0x00000000
        /*02c4*/ 	.short	0x010a
        /*02c6*/ 	.byte	0x07
	.zero		1


	//   ....[36]....
        /*02c8*/ 	.word	0x000023e0
        /*02cc*/ 	.word	0x00000006
        /*02d0*/ 	.word	0x00000000
        /*02d4*/ 	.short	0x0101
        /*02d6*/ 	.byte	0x3f
	.zero		1


	//   ....[37]....
        /*02d8*/ 	.word	0x000025a0
        /*02dc*/ 	.word	0x00000000
        /*02e0*/ 	.word	0x00000000
        /*02e4*/ 	.short	0x0101
        /*02e6*/ 	.byte	0x3f
	.zero		1


	//   ....[38]....
        /*02e8*/ 	.word	0x00007110
        /*02ec*/ 	.word	0x00000014
        /*02f0*/ 	.word	0x00000078
        /*02f4*/ 	.short	0x010a
        /*02f6*/ 	.byte	0x3f
	.zero		1


	//   ....[39]....
        /*02f8*/ 	.word	0x00007490
        /*02fc*/ 	.word	0x00000003
        /*0300*/ 	.word	0x00000108
        /*0304*/ 	.short	0x0101
        /*0306*/ 	.byte	0x3f
	.zero		1


	//   ....[40]....
        /*0308*/ 	.word	0x00007be0
        /*030c*/ 	.word	0x00000007
        /*0310*/ 	.word	0x00000000
        /*0314*/ 	.short	0x010a
        /*0316*/ 	.byte	0x3f
	.zero		1


	//   ....[41]....
        /*0318*/ 	.word	0x00007c60
        /*031c*/ 	.word	0x00000008
        /*0320*/ 	.word	0x00000000
        /*0324*/ 	.short	0x010a
        /*0326*/ 	.byte	0x3f
	.zero		1


	//   ....[42]....
        /*0328*/ 	.word	0x00007cf0
        /*032c*/ 	.word	0x00000009
        /*0330*/ 	.word	0x00000000
        /*0334*/ 	.short	0x010a
        /*0336*/ 	.byte	0x3f
	.zero		1


	//   ....[43]....
        /*0338*/ 	.word	0x00007d80
        /*033c*/ 	.word	0x00000008
        /*0340*/ 	.word	0x00000000
        /*0344*/ 	.short	0x010a
        /*0346*/ 	.byte	0x3f
	.zero		1


	//   ....[44]....
        /*0348*/ 	.word	0x00007e10
        /*034c*/ 	.word	0x00000009
        /*0350*/ 	.word	0x00000000
        /*0354*/ 	.short	0x010a
        /*0356*/ 	.byte	0x3f
	.zero		1


	//   ....[45]....
        /*0358*/ 	.word	0x00007ea0
        /*035c*/ 	.word	0x00000008
        /*0360*/ 	.word	0x00000000
        /*0364*/ 	.short	0x010a
        /*0366*/ 	.byte	0x3f
	.zero		1


	//   ....[46]....
        /*0368*/ 	.word	0x00007f30
        /*036c*/ 	.word	0x00000009
        /*0370*/ 	.word	0x00000000
        /*0374*/ 	.short	0x010a
        /*0376*/ 	.byte	0x3f
	.zero		1


	//   ....[47]....
        /*0378*/ 	.word	0x00007fc0
        /*037c*/ 	.word	0x00000008
        /*0380*/ 	.word	0x00000000
        /*0384*/ 	.short	0x010a
        /*0386*/ 	.byte	0x3f
	.zero		1


	//   ....[48]....
        /*0388*/ 	.word	0x00008050
        /*038c*/ 	.word	0x00000009
        /*0390*/ 	.word	0x00000000
        /*0394*/ 	.short	0x010a
        /*0396*/ 	.byte	0x3f
	.zero		1


	//   ....[49]....
        /*0398*/ 	.word	0x000080e0
        /*039c*/ 	.word	0x00000008
        /*03a0*/ 	.word	0x00000000
        /*03a4*/ 	.short	0x010a
        /*03a6*/ 	.byte	0x3f
	.zero		1


	//   ....[50]....
        /*03a8*/ 	.word	0x00008170
        /*03ac*/ 	.word	0x00000009
        /*03b0*/ 	.word	0x00000000
        /*03b4*/ 	.short	0x010a
        /*03b6*/ 	.byte	0x3f
	.zero		1


	//   ....[51]....
        /*03b8*/ 	.word	0x00008200
        /*03bc*/ 	.word	0x00000008
        /*03c0*/ 	.word	0x00000000
        /*03c4*/ 	.short	0x010a
        /*03c6*/ 	.byte	0x3f
	.zero		1


	//   ....[52]....
        /*03c8*/ 	.word	0x00008290
        /*03cc*/ 	.word	0x00000009
        /*03d0*/ 	.word	0x00000000
        /*03d4*/ 	.short	0x010a
        /*03d6*/ 	.byte	0x3f
	.zero		1


	//   ....[53]....
        /*03d8*/ 	.word	0x00008320
        /*03dc*/ 	.word	0x00000006
        /*03e0*/ 	.word	0x00000000
        /*03e4*/ 	.short	0x010a
        /*03e6*/ 	.byte	0x3f
	.zero		1


	//   ....[54]....
        /*03e8*/ 	.word	0x000083b0
        /*03ec*/ 	.word	0x00000003
        /*03f0*/ 	.word	0x00000000
        /*03f4*/ 	.short	0x010a
        /*03f6*/ 	.byte	0x3f
	.zero		1


	//   ....[55]....
        /*03f8*/ 	.word	0x00008410
        /*03fc*/ 	.word	0x00000003
        /*0400*/ 	.word	0x00000000
        /*0404*/ 	.short	0x010a
        /*0406*/ 	.byte	0x3f
	.zero		1


	//   ....[56]....
        /*0408*/ 	.word	0x00008470
        /*040c*/ 	.word	0x00000006
        /*0410*/ 	.word	0x00000000
        /*0414*/ 	.short	0x010a
        /*0416*/ 	.byte	0x3f
	.zero		1


	//   ....[57]....
        /*0418*/ 	.word	0x00008540
        /*041c*/ 	.word	0x00000014
        /*0420*/ 	.word	0x00000078
        /*0424*/ 	.short	0x010a
        /*0426*/ 	.byte	0x3f
	.zero		1


	//   ....[58]....
        /*0428*/ 	.word	0x00008610
        /*042c*/ 	.word	0x00000007
        /*0430*/ 	.word	0x00000000
        /*0434*/ 	.short	0x010a
        /*0436*/ 	.byte	0x3f
	.zero		1


	//   ....[59]....
        /*0438*/ 	.word	0x00008660
        /*043c*/ 	.word	0x00000008
        /*0440*/ 	.word	0x00000000
        /*0444*/ 	.short	0x010a
        /*0446*/ 	.byte	0x3f
	.zero		1


	//   ....[60]....
        /*0448*/ 	.word	0x000086b0
        /*044c*/ 	.word	0x00000009
        /*0450*/ 	.word	0x00000000
        /*0454*/ 	.short	0x010a
        /*0456*/ 	.byte	0x3f
	.zero		1


	//   ....[61]....
        /*0458*/ 	.word	0x00008700
        /*045c*/ 	.word	0x00000008
        /*0460*/ 	.word	0x00000000
        /*0464*/ 	.short	0x010a
        /*0466*/ 	.byte	0x3f
	.zero		1


	//   ....[62]....
        /*0468*/ 	.word	0x00008750
        /*046c*/ 	.word	0x00000009
        /*0470*/ 	.word	0x00000000
        /*0474*/ 	.short	0x010a
        /*0476*/ 	.byte	0x3f
	.zero		1


	//   ....[63]....
        /*0478*/ 	.word	0x000087a0
        /*047c*/ 	.word	0x00000008
        /*0480*/ 	.word	0x00000000
        /*0484*/ 	.short	0x010a
        /*0486*/ 	.byte	0x3f
	.zero		1


	//   ....[64]....
        /*0488*/ 	.word	0x000087f0
        /*048c*/ 	.word	0x00000009
        /*0490*/ 	.word	0x00000000
        /*0494*/ 	.short	0x010a
        /*0496*/ 	.byte	0x3f
	.zero		1


	//   ....[65]....
        /*0498*/ 	.word	0x00008840
        /*049c*/ 	.word	0x00000008
        /*04a0*/ 	.word	0x00000000
        /*04a4*/ 	.short	0x010a
        /*04a6*/ 	.byte	0x3f
	.zero		1


	//   ....[66]....
        /*04a8*/ 	.word	0x00008890
        /*04ac*/ 	.word	0x00000009
        /*04b0*/ 	.word	0x00000000
        /*04b4*/ 	.short	0x010a
        /*04b6*/ 	.byte	0x3f
	.zero		1


	//   ....[67]....
        /*04b8*/ 	.word	0x000088e0
        /*04bc*/ 	.word	0x00000008
        /*04c0*/ 	.word	0x00000000
        /*04c4*/ 	.short	0x010a
        /*04c6*/ 	.byte	0x3f
	.zero		1


	//   ....[68]....
        /*04c8*/ 	.word	0x00008930
        /*04cc*/ 	.word	0x00000009
        /*04d0*/ 	.word	0x00000000
        /*04d4*/ 	.short	0x010a
        /*04d6*/ 	.byte	0x3f
	.zero		1


	//   ....[69]....
        /*04d8*/ 	.word	0x00008980
        /*04dc*/ 	.word	0x00000008
        /*04e0*/ 	.word	0x00000000
        /*04e4*/ 	.short	0x010a
        /*04e6*/ 	.byte	0x3f
	.zero		1


	//   ....[70]....
        /*04e8*/ 	.word	0x000089d0
        /*04ec*/ 	.word	0x00000009
        /*04f0*/ 	.word	0x00000000
        /*04f4*/ 	.short	0x010a
        /*04f6*/ 	.byte	0x3f
	.zero		1


	//   ....[71]....
        /*04f8*/ 	.word	0x00008a20
        /*04fc*/ 	.word	0x00000006
        /*0500*/ 	.word	0x00000000
        /*0504*/ 	.short	0x010a
        /*0506*/ 	.byte	0x3f
	.zero		1


	//----- nvinfo : EIATTR_NUM_MBARRIERS
	.align		4
.L_35:
        /*0508*/ 	.byte	0x03, 0x38
        /*050a*/ 	.short	0x0020


	//----- nvinfo : EIATTR_EXIT_INSTR_OFFSETS
	.align		4
        /*050c*/ 	.byte	0x04, 0x1c
        /*050e*/ 	.short	(.L_37 - .L_36)


	//   ....[0]....
.L_36:
        /*0510*/ 	.word	0x00000ae0


	//   ....[1]....
        /*0514*/ 	.word	0x000012f0


	//   ....[2]....
        /*0518*/ 	.word	0x00006840


	//   ....[3]....
        /*051c*/ 	.word	0x00006da0


	//   ....[4]....
        /*0520*/ 	.word	0x00008400


	//----- nvinfo : EIATTR_MAX_THREADS
	.align		4
.L_37:
        /*0524*/ 	.byte	0x04, 0x05
        /*0526*/ 	.short	(.L_39 - .L_38)
.L_38:
        /*0528*/ 	.word	0x00000180
        /*052c*/ 	.word	0x00000001
        /*0530*/ 	.word	0x00000001


	//----- nvinfo : EIATTR_CRS_STACK_SIZE
	.align		4
.L_39:
        /*0534*/ 	.byte	0x04, 0x1e
        /*0536*/ 	.short	(.L_41 - .L_40)
.L_40:
        /*0538*/ 	.word	0x00000000


	//----- nvinfo : EIATTR_CBANK_PARAM_SIZE
	.align		4
.L_41:
        /*053c*/ 	.byte	0x03, 0x19
        /*053e*/ 	.short	0x0470


	//----- nvinfo : EIATTR_PARAM_CBANK
	.align		4
        /*0540*/ 	.byte	0x04, 0x0a
        /*0542*/ 	.short	(.L_43 - .L_42)
	.align		4
.L_42:
        /*0544*/ 	.word	index@(.nv.constant0._ZN7cutlass13device_kernelINS_4gemm6kernel13GemmUniversalIN4cute5tupleIJiiiiEEENS1_10collective13CollectiveMmaINS1_34MainloopSm90TmaGmmaWarpSpecializedILi15ENS5_IJNS4_1CILi2EEENSA_ILi1EEESC_EEENS1_35KernelTmaWarpSpecializedCooperativeEEENS5_IJNSA_ILi128EEENSA_ILi112EEENSA_ILi32EEEEEENS_10bfloat16_tENS5_IJlSC_lEEESK_SL_NS4_8TiledMMAINS4_8MMA_AtomIJNS4_4SM904GMMA27MMA_64x16x16_F32BF16BF16_SSILNSP_5MajorE0ELSR_0ELNSP_7ScaleInE1ELSS_1EEEEEENS4_6LayoutISD_NS5_IJSC_NSA_ILi0EEESW_EEEEENS5_IJNS4_10UnderscoreESZ_SZ_EEEEENS4_13SM90_TMA_LOADENS4_14ComposedLayoutINS4_7SwizzleILi2ELi4ELi3EEENS4_18smem_ptr_flag_bitsILi16EEENSV_INS5_IJNSA_ILi8EEESI_EEENS5_IJSI_SC_EEEEEEEvNS4_8identityENS4_23SM90_TMA_LOAD_MULTICASTES1C_vS1D_EENS_8epilogue10collective6detail29Sm90TmaWarpSpecializedAdapterINS1H_15DefaultEpilogueISK_SL_SL_NS1G_6thread17LinearCombinationISK_Li1EffLNS1L_9ScaleType4KindE0ELNS_15FloatRoundStyleE2ESK_EENS1_15EpilogueDefaultEEEEEvvEEEEvNT_6ParamsE)
        /*0548*/ 	.short	0x0210
        /*054a*/ 	.short	0x0470


	//----- nvinfo : EIATTR_SW_WAR
	.align		4
.L_43:
        /*054c*/ 	.byte	0x04, 0x36
        /*054e*/ 	.short	(.L_45 - .L_44)
.L_44:
        /*0550*/ 	.word	0x00000008
.L_45:


//--------------------- .nv.callgraph             --------------------------
	.section	.nv.callgraph,"",@"SHT_CUDA_CALLGRAPH"
	.align	4
	.sectionentsize	8
	.align		4
        /*0000*/ 	.word	0x00000000
	.align		4
        /*0004*/ 	.word	0xffffffff
	.align		4
        /*0008*/ 	.word	index@(_ZN7cutlass13device_kernelINS_4gemm6kernel13GemmUniversalIN4cute5tupleIJiiiiEEENS1_10collective13CollectiveMmaINS1_34MainloopSm90TmaGmmaWarpSpecializedILi15ENS5_IJNS4_1CILi2EEENSA_ILi1EEESC_EEENS1_35KernelTmaWarpSpecializedCooperativeEEENS5_IJNSA_ILi128EEENSA_ILi112EEENSA_ILi32EEEEEENS_10bfloat16_tENS5_IJlSC_lEEESK_SL_NS4_8TiledMMAINS4_8MMA_AtomIJNS4_4SM904GMMA27MMA_64x16x16_F32BF16BF16_SSILNSP_5MajorE0ELSR_0ELNSP_7ScaleInE1ELSS_1EEEEEENS4_6LayoutISD_NS5_IJSC_NSA_ILi0EEESW_EEEEENS5_IJNS4_10UnderscoreESZ_SZ_EEEEENS4_13SM90_TMA_LOADENS4_14ComposedLayoutINS4_7SwizzleILi2ELi4ELi3EEENS4_18smem_ptr_flag_bitsILi16EEENSV_INS5_IJNSA_ILi8EEESI_EEENS5_IJSI_SC_EEEEEEEvNS4_8identityENS4_23SM90_TMA_LOAD_MULTICASTES1C_vS1D_EENS_8epilogue10collective6detail29Sm90TmaWarpSpecializedAdapterINS1H_15DefaultEpilogueISK_SL_SL_NS1G_6thread17LinearCombinationISK_Li1EffLNS1L_9ScaleType4KindE0ELNS_15FloatRoundStyleE2ESK_EENS1_15EpilogueDefaultEEEEEvvEEEEvNT_6ParamsE)
	.align		4
        /*000c*/ 	.word	index@(__assertfail)
	.align		4
        /*0010*/ 	.word	0x00000000
	.align		4
        /*0014*/ 	.word	0xfffffffe
	.align		4
        /*0018*/ 	.word	0x00000000
	.align		4
        /*001c*/ 	.word	0xfffffffd
	.align		4
        /*0020*/ 	.word	0x00000000
	.align		4
        /*0024*/ 	.word	0xfffffffc


//--------------------- .nv.constant4             --------------------------
	.section	.nv.constant4,"a",@progbits
	.align	8
	.align		8
.nv.constant4:
        /*0000*/ 	.dword	__assertfail
	.align		8
        /*0008*/ 	.dword	__unnamed_1
	.align		8
        /*0010*/ 	.dword	_ZN40_INTERNAL_d53c2200_4_k_cu_3fcd6c0f_161854cuda3std3__45__cpo5beginE
	.align		8
        /*0018*/ 	.dword	_ZN40_INTERNAL_d53c2200_4_k_cu_3fcd6c0f_161854cuda3std3__45__cpo3endE
	.align		8
        /*0020*/ 	.dword	_ZN40_INTERNAL_d53c2200_4_k_cu_3fcd6c0f_161854cuda3std3__45__cpo6cbeginE
	.align		8
        /*0028*/ 	.dword	_ZN40_INTERNAL_d53c2200_4_k_cu_3fcd6c0f_161854cuda3std3__45__cpo4cendE
	.align		8
        /*0030*/ 	.dword	_ZN40_INTERNAL_d53c2200_4_k_cu_3fcd6c0f_161854cuda3std3__442_GLOBAL__N__d53c2200_4_k_cu_3fcd6c0f_161856ignoreE
	.align		8
        /*0038*/ 	.dword	_ZN40_INTERNAL_d53c2200_4_k_cu_3fcd6c0f_161854cuda3std3__419piecewise_constructE
	.align		8
        /*0040*/ 	.dword	_ZN40_INTERNAL_d53c2200_4_k_cu_3fcd6c0f_161854cuda3std3__48in_placeE
	.align		8
        /*0048*/ 	.dword	_ZN40_INTERNAL_d53c2200_4_k_cu_3fcd6c0f_161854cuda3std6ranges3__45__cpo4swapE
	.align		8
        /*0050*/ 	.dword	_ZN40_INTERNAL_d53c2200_4_k_cu_3fcd6c0f_161854cuda3std6ranges3__45__cpo9iter_moveE
	.align		8
        /*0058*/ 	.dword	_ZN40_INTERNAL_d53c2200_4_k_cu_3fcd6c0f_161854cute7productE
	.align		8
        /*0060*/ 	.dword	_ZN40_INTERNAL_d53c2200_4_k_cu_3fcd6c0f_161854cute1_E
	.align		8
        /*0068*/ 	.dword	$str$22
	.align		8
        /*0070*/ 	.dword	$str$23


//--------------------- .text._ZN7cutlass13device_kernelINS_4gemm6kernel13GemmUniversalIN4cute5tupleIJiiiiEEENS1_10collective13CollectiveMmaINS1_34MainloopSm90TmaGmmaWarpSpecializedILi15ENS5_IJNS4_1CILi2EEENSA_ILi1EEESC_EEENS1_35KernelTmaWarpSpecializedCooperativeEEENS5_IJNSA_ILi128EEENSA_ILi112EEENSA_ILi32EEEEEENS_10bfloat16_tENS5_IJlSC_lEEESK_SL_NS4_8TiledMMAINS4_8MMA_AtomIJNS4_4SM904GMMA27MMA_64x16x16_F32BF16BF16_SSILNSP_5MajorE0ELSR_0ELNSP_7ScaleInE1ELSS_1EEEEEENS4_6LayoutISD_NS5_IJSC_NSA_ILi0EEESW_EEEEENS5_IJNS4_10UnderscoreESZ_SZ_EEEEENS4_13SM90_TMA_LOADENS4_14ComposedLayoutINS4_7SwizzleILi2ELi4ELi3EEENS4_18smem_ptr_flag_bitsILi16EEENSV_INS5_IJNSA_ILi8EEESI_EEENS5_IJSI_SC_EEEEEEEvNS4_8identityENS4_23SM90_TMA_LOAD_MULTICASTES1C_vS1D_EENS_8epilogue10collective6detail29Sm90TmaWarpSpecializedAdapterINS1H_15DefaultEpilogueISK_SL_SL_NS1G_6thread17LinearCombinationISK_Li1EffLNS1L_9ScaleType4KindE0ELNS_15FloatRoundStyleE2ESK_EENS1_15EpilogueDefaultEEEEEvvEEEEvNT_6ParamsE --------------------------
	.section	.text._ZN7cutlass13device_kernelINS_4gemm6kernel13GemmUniversalIN4cute5tupleIJiiiiEEENS1_10collective13CollectiveMmaINS1_34MainloopSm90TmaGmmaWarpSpecializedILi15ENS5_IJNS4_1CILi2EEENSA_ILi1EEESC_EEENS1_35KernelTmaWarpSpecializedCooperativeEEENS5_IJNSA_ILi128EEENSA_ILi112EEENSA_ILi32EEEEEENS_10bfloat16_tENS5_IJlSC_lEEESK_SL_NS4_8TiledMMAINS4_8MMA_AtomIJNS4_4SM904GMMA27MMA_64x16x16_F32BF16BF16_SSILNSP_5MajorE0ELSR_0ELNSP_7ScaleInE1ELSS_1EEEEEENS4_6LayoutISD_NS5_IJSC_NSA_ILi0EEESW_EEEEENS5_IJNS4_10UnderscoreESZ_SZ_EEEEENS4_13SM90_TMA_LOADENS4_14ComposedLayoutINS4_7SwizzleILi2ELi4ELi3EEENS4_18smem_ptr_flag_bitsILi16EEENSV_INS5_IJNSA_ILi8EEESI_EEENS5_IJSI_SC_EEEEEEEvNS4_8identityENS4_23SM90_TMA_LOAD_MULTICASTES1C_vS1D_EENS_8epilogue10collective6detail29Sm90TmaWarpSpecializedAdapterINS1H_15DefaultEpilogueISK_SL_SL_NS1G_6thread17LinearCombinationISK_Li1EffLNS1L_9ScaleType4KindE0ELNS_15FloatRoundStyleE2ESK_EENS1_15EpilogueDefaultEEEEEvvEEEEvNT_6ParamsE,"ax",@progbits
	.align	128
.text._ZN7cutlass13device_kernelINS_4gemm6kernel13GemmUniversalIN4cute5tupleIJiiiiEEENS1_10collective13CollectiveMmaINS1_34MainloopSm90TmaGmmaWarpSpecializedILi15ENS5_IJNS4_1CILi2EEENSA_ILi1EEESC_EEENS1_35KernelTmaWarpSpecializedCooperativeEEENS5_IJNSA_ILi128EEENSA_ILi112EEENSA_ILi32EEEEEENS_10bfloat16_tENS5_IJlSC_lEEESK_SL_NS4_8TiledMMAINS4_8MMA_AtomIJNS4_4SM904GMMA27MMA_64x16x16_F32BF16BF16_SSILNSP_5MajorE0ELSR_0ELNSP_7ScaleInE1ELSS_1EEEEEENS4_6LayoutISD_NS5_IJSC_NSA_ILi0EEESW_EEEEENS5_IJNS4_10UnderscoreESZ_SZ_EEEEENS4_13SM90_TMA_LOADENS4_14ComposedLayoutINS4_7SwizzleILi2ELi4ELi3EEENS4_18smem_ptr_flag_bitsILi16EEENSV_INS5_IJNSA_ILi8EEESI_EEENS5_IJSI_SC_EEEEEEEvNS4_8identityENS4_23SM90_TMA_LOAD_MULTICASTES1C_vS1D_EENS_8epilogue10collective6detail29Sm90TmaWarpSpecializedAdapterINS1H_15DefaultEpilogueISK_SL_SL_NS1G_6thread17LinearCombinationISK_Li1EffLNS1L_9ScaleType4KindE0ELNS_15FloatRoundStyleE2ESK_EENS1_15EpilogueDefaultEEEEEvvEEEEvNT_6ParamsE:
        .type           _ZN7cutlass13device_kernelINS_4gemm6kernel13GemmUniversalIN4cute5tupleIJiiiiEEENS1_10collective13CollectiveMmaINS1_34MainloopSm90TmaGmmaWarpSpecializedILi15ENS5_IJNS4_1CILi2EEENSA_ILi1EEESC_EEENS1_35KernelTmaWarpSpecializedCooperativeEEENS5_IJNSA_ILi128EEENSA_ILi112EEENSA_ILi32EEEEEENS_10bfloat16_tENS5_IJlSC_lEEESK_SL_NS4_8TiledMMAINS4_8MMA_AtomIJNS4_4SM904GMMA27MMA_64x16x16_F32BF16BF16_SSILNSP_5MajorE0ELSR_0ELNSP_7ScaleInE1ELSS_1EEEEEENS4_6LayoutISD_NS5_IJSC_NSA_ILi0EEESW_EEEEENS5_IJNS4_10UnderscoreESZ_SZ_EEEEENS4_13SM90_TMA_LOADENS4_14ComposedLayoutINS4_7SwizzleILi2ELi4ELi3EEENS4_18smem_ptr_flag_bitsILi16EEENSV_INS5_IJNSA_ILi8EEESI_EEENS5_IJSI_SC_EEEEEEEvNS4_8identityENS4_23SM90_TMA_LOAD_MULTICASTES1C_vS1D_EENS_8epilogue10collective6detail29Sm90TmaWarpSpecializedAdapterINS1H_15DefaultEpilogueISK_SL_SL_NS1G_6thread17LinearCombinationISK_Li1EffLNS1L_9ScaleType4KindE0ELNS_15FloatRoundStyleE2ESK_EENS1_15EpilogueDefaultEEEEEvvEEEEvNT_6ParamsE,@function
        .size           _ZN7cutlass13device_kernelINS_4gemm6kernel13GemmUniversalIN4cute5tupleIJiiiiEEENS1_10collective13CollectiveMmaINS1_34MainloopSm90TmaGmmaWarpSpecializedILi15ENS5_IJNS4_1CILi2EEENSA_ILi1EEESC_EEENS1_35KernelTmaWarpSpecializedCooperativeEEENS5_IJNSA_ILi128EEENSA_ILi112EEENSA_ILi32EEEEEENS_10bfloat16_tENS5_IJlSC_lEEESK_SL_NS4_8TiledMMAINS4_8MMA_AtomIJNS4_4SM904GMMA27MMA_64x16x16_F32BF16BF16_SSILNSP_5MajorE0ELSR_0ELNSP_7ScaleInE1ELSS_1EEEEEENS4_6LayoutISD_NS5_IJSC_NSA_ILi0EEESW_EEEEENS5_IJNS4_10UnderscoreESZ_SZ_EEEEENS4_13SM90_TMA_LOADENS4_14ComposedLayoutINS4_7SwizzleILi2ELi4ELi3EEENS4_18smem_ptr_flag_bitsILi16EEENSV_INS5_IJNSA_ILi8EEESI_EEENS5_IJSI_SC_EEEEEEEvNS4_8identityENS4_23SM90_TMA_LOAD_MULTICASTES1C_vS1D_EENS_8epilogue10collective6detail29Sm90TmaWarpSpecializedAdapterINS1H_15DefaultEpilogueISK_SL_SL_NS1G_6thread17LinearCombinationISK_Li1EffLNS1L_9ScaleType4KindE0ELNS_15FloatRoundStyleE2ESK_EENS1_15EpilogueDefaultEEEEEvvEEEEvNT_6ParamsE,(.L_x_204 - _ZN7cutlass13device_kernelINS_4gemm6kernel13GemmUniversalIN4cute5tupleIJiiiiEEENS1_10collective13CollectiveMmaINS1_34MainloopSm90TmaGmmaWarpSpecializedILi15ENS5_IJNS4_1CILi2EEENSA_ILi1EEESC_EEENS1_35KernelTmaWarpSpecializedCooperativeEEENS5_IJNSA_ILi128EEENSA_ILi112EEENSA_ILi32EEEEEENS_10bfloat16_tENS5_IJlSC_lEEESK_SL_NS4_8TiledMMAINS4_8MMA_AtomIJNS4_4SM904GMMA27MMA_64x16x16_F32BF16BF16_SSILNSP_5MajorE0ELSR_0ELNSP_7ScaleInE1ELSS_1EEEEEENS4_6LayoutISD_NS5_IJSC_NSA_ILi0EEESW_EEEEENS5_IJNS4_10UnderscoreESZ_SZ_EEEEENS4_13SM90_TMA_LOADENS4_14ComposedLayoutINS4_7SwizzleILi2ELi4ELi3EEENS4_18smem_ptr_flag_bitsILi16EEENSV_INS5_IJNSA_ILi8EEESI_EEENS5_IJSI_SC_EEEEEEEvNS4_8identityENS4_23SM90_TMA_LOAD_MULTICASTES1C_vS1D_EENS_8epilogue10collective6detail29Sm90TmaWarpSpecializedAdapterINS1H_15DefaultEpilogueISK_SL_SL_NS1G_6thread17LinearCombinationISK_Li1EffLNS1L_9ScaleType4KindE0ELNS_15FloatRoundStyleE2ESK_EENS1_15EpilogueDefaultEEEEEvvEEEEvNT_6ParamsE)
        .other          _ZN7cutlass13device_kernelINS_4gemm6kernel13GemmUniversalIN4cute5tupleIJiiiiEEENS1_10collective13CollectiveMmaINS1_34MainloopSm90TmaGmmaWarpSpecializedILi15ENS5_IJNS4_1CILi2EEENSA_ILi1EEESC_EEENS1_35KernelTmaWarpSpecializedCooperativeEEENS5_IJNSA_ILi128EEENSA_ILi112EEENSA_ILi32EEEEEENS_10bfloat16_tENS5_IJlSC_lEEESK_SL_NS4_8TiledMMAINS4_8MMA_AtomIJNS4_4SM904GMMA27MMA_64x16x16_F32BF16BF16_SSILNSP_5MajorE0ELSR_0ELNSP_7ScaleInE1ELSS_1EEEEEENS4_6LayoutISD_NS5_IJSC_NSA_ILi0EEESW_EEEEENS5_IJNS4_10UnderscoreESZ_SZ_EEEEENS4_13SM90_TMA_LOADENS4_14ComposedLayoutINS4_7SwizzleILi2ELi4ELi3EEENS4_18smem_ptr_flag_bitsILi16EEENSV_INS5_IJNSA_ILi8EEESI_EEENS5_IJSI_SC_EEEEEEEvNS4_8identityENS4_23SM90_TMA_LOAD_MULTICASTES1C_vS1D_EENS_8epilogue10collective6detail29Sm90TmaWarpSpecializedAdapterINS1H_15DefaultEpilogueISK_SL_SL_NS1G_6thread17LinearCombinationISK_Li1EffLNS1L_9ScaleType4KindE0ELNS_15FloatRoundStyleE2ESK_EENS1_15EpilogueDefaultEEEEEvvEEEEvNT_6ParamsE,@"STO_CUDA_ENTRY STV_DEFAULT"
_ZN7cutlass13device_kernelINS_4gemm6kernel13GemmUniversalIN4cute5tupleIJiiiiEEENS1_10collective13CollectiveMmaINS1_34MainloopSm90TmaGmmaWarpSpecializedILi15ENS5_IJNS4_1CILi2EEENSA_ILi1EEESC_EEENS1_35KernelTmaWarpSpecializedCooperativeEEENS5_IJNSA_ILi128EEENSA_ILi112EEENSA_ILi32EEEEEENS_10bfloat16_tENS5_IJlSC_lEEESK_SL_NS4_8TiledMMAINS4_8MMA_AtomIJNS4_4SM904GMMA27MMA_64x16x16_F32BF16BF16_SSILNSP_5MajorE0ELSR_0ELNSP_7ScaleInE1ELSS_1EEEEEENS4_6LayoutISD_NS5_IJSC_NSA_ILi0EEESW_EEEEENS5_IJNS4_10UnderscoreESZ_SZ_EEEEENS4_13SM90_TMA_LOADENS4_14ComposedLayoutINS4_7SwizzleILi2ELi4ELi3EEENS4_18smem_ptr_flag_bitsILi16EEENSV_INS5_IJNSA_ILi8EEESI_EEENS5_IJSI_SC_EEEEEEEvNS4_8identityENS4_23SM90_TMA_LOAD_MULTICASTES1C_vS1D_EENS_8epilogue10collective6detail29Sm90TmaWarpSpecializedAdapterINS1H_15DefaultEpilogueISK_SL_SL_NS1G_6thread17LinearCombinationISK_Li1EffLNS1L_9ScaleType4KindE0ELNS_15FloatRoundStyleE2ESK_EENS1_15EpilogueDefaultEEEEEvvEEEEvNT_6ParamsE:
[----:B------:R-:W0:Y:S01]  /*0000*/  LDC R1, c[0x0][0x28] ;  /* 0x00000a00ff017b82 */ /* 0x000e220000000800 */
[----:B------:R-:W1:Y:S01]  /*0010*/  S2R R18, SR_TID.X ;  /* 0x0000000000127919 */ /* 0x000e620000002100 */
[----:B------:R-:W-:Y:S01]  /*0020*/  ELECT P0, URZ, PT ;  /* 0x00000000003f782f */ /* 0x000fe20003800000 */
[----:B------:R-:W-:Y:S01]  /*0030*/  BSSY B0, `(.L_x_0) ;  /* 0x000000f000007945 */ /* 0x000fe20003800000 */
[--C-:B-1----:R-:W-:Y:S02]  /*0040*/  SHF.R.U32.HI R0, RZ, 0x5, R18.reuse ;  /* 0x00000005ff007819 */ /* 0x102fe40000011612 */
[----:B------:R-:W-:-:S03]  /*0050*/  SHF.R.U32.HI R3, RZ, 0x7, R18 ;  /* 0x00000007ff037819 */ /* 0x000fc60000011612 */
[----:B------:R-:W1:Y:S04]  /*0060*/  SHFL.IDX PT, R2, R0, RZ, 0x1f ;  /* 0x00001fff00027589 */ /* 0x000e6800000e0000 */
[----:B------:R2:W3:Y:S01]  /*0070*/  SHFL.IDX PT, R5, R3, RZ, 0x1f ;  /* 0x00001fff03057589 */ /* 0x0004e200000e0000 */
[----:B-1----:R-:W-:-:S13]  /*0080*/  ISETP.NE.OR P0, PT, R2, RZ, !P0 ;  /* 0x000000ff0200720c */ /* 0x002fda0004705670 */
[----:B0-23--:R-:W-:Y:S05]  /*0090*/  @P0 BRA `(.L_x_1) ;  /* 0x0000000000200947 */ /* 0x00dfea0003800000 */
[----:B------:R-:W-:Y:S02]  /*00a0*/  ULDC.64 UR4, c[0x0][0x198] ;  /* 0x0000660000047ab9 */ /* 0x000fe40000000a00 */
[----:B------:R-:W-:Y:S02]  /*00b0*/  UIADD3 UR6, UP0, UR4, 0xf0, URZ ;  /* 0x000000f004067890 */ /* 0x000fe4000ff1e03f */
[----:B------:R-:W-:Y:S02]  /*00c0*/  UIADD3 UR4, UP1, UR4, 0x1f0, URZ ;  /* 0x000001f004047890 */ /* 0x000fe4000ff3e03f */
[----:B------:R-:W-:Y:S02]  /*00d0*/  UIADD3.X UR7, URZ, UR5, URZ, UP0, !UPT ;  /* 0x000000053f077290 */ /* 0x000fe400087fe43f */
[----:B------:R-:W-:-:S07]  /*00e0*/  UIADD3.X UR5, URZ, UR5, URZ, UP1, !UPT ;  /* 0x000000053f057290 */ /* 0x000fce0008ffe43f */
[----:B------:R0:W-:Y:S02]  /*00f0*/  UTMACCTL.PF [UR6] ;  /* 0x00000000060079b9 */ /* 0x0001e40008040000 */
[----:B------:R0:W-:Y:S02]  /*0100*/  UTMACCTL.PF [UR4] ;  /* 0x00000000040079b9 */ /* 0x0001e40008040000 */
[----:B0-----:R-:W-:Y:S01]  /*0110*/  NOP ;  /* 0x0000000000007918 */ /* 0x001fe20000000000 */
.L_x_1:
[----:B------:R-:W-:Y:S05]  /*0120*/  BSYNC B0 ;  /* 0x0000000000007941 */ /* 0x000fea0003800000 */
.L_x_0:
[----:B------:R-:W0:Y:S02]  /*0130*/  SHFL.IDX PT, R3, R0, RZ, 0x1f ;  /* 0x00001fff00037589 */ /* 0x000e2400000e0000 */
[----:B0-----:R-:W-:-:S13]  /*0140*/  ISETP.NE.AND P0, PT, R3, RZ, PT ;  /* 0x000000ff0300720c */ /* 0x001fda0003f05270 */
[----:B------:R-:W-:Y:S05]  /*0150*/  @P0 BRA `(.L_x_2) ;  /* 0x0000000000bc0947 */ /* 0x000fea0003800000 */
[----:B------:R-:W-:Y:S01]  /*0160*/  ELECT P0, URZ, PT ;  /* 0x00000000003f782f */ /* 0x000fe20003800000 */
[----:B------:R-:W-:-:S12]  /*0170*/  BSSY B0, `(.L_x_2) ;  /* 0x000002d000007945 */ /* 0x000fd80003800000 */
[----:B------:R-:W-:Y:S05]  /*0180*/  @!P0 BRA `(.L_x_3) ;  /* 0x0000000000ac8947 */ /* 0x000fea0003800000 */
[----:B------:R-:W0:Y:S01]  /*0190*/  S2UR UR8, SR_CgaCtaId ;  /* 0x00000000000879c3 */ /* 0x000e220000008800 */
[----:B------:R-:W-:Y:S01]  /*01a0*/  UMOV UR4, 0x400 ;  /* 0x0000040000047882 */ /* 0x000fe20000000000 */
[----:B------:R-:W-:Y:S01]  /*01b0*/  UMOV UR5, 0x1 ;  /* 0x0000000100057882 */ /* 0x000fe20000000000 */
[----:B------:R-:W-:Y:S02]  /*01c0*/  UMOV UR6, 0x4 ;  /* 0x0000000400067882 */ /* 0x000fe40000000000 */
[----:B------:R-:W-:-:S04]  /*01d0*/  UIADD3 UR6, -UR6, 0x100000, URZ ;  /* 0x0010000006067890 */ /* 0x000fc8000fffe13f */
[----:B------:R-:W-:Y:S02]  /*01e0*/  USHF.L.U32 UR7, UR6, 0xb, URZ ;  /* 0x0000000b06077899 */ /* 0x000fe4000800063f */
[----:B------:R-:W-:Y:S02]  /*01f0*/  USHF.L.U32 UR6, UR6, 0x1, URZ ;  /* 0x0000000106067899 */ /* 0x000fe4000800063f */
[----:B0-----:R-:W-:Y:S02]  /*0200*/  ULEA UR8, UR8, UR4, 0x18 ;  /* 0x0000000408087291 */ /* 0x001fe4000f8ec03f */
[----:B------:R-:W-:-:S04]  /*0210*/  UIADD3 UR4, -UR5, 0x100000, URZ ;  /* 0x0010000005047890 */ /* 0x000fc8000fffe13f */
[----:B------:R-:W-:Y:S02]  /*0220*/  USHF.L.U32 UR5, UR4, 0xb, URZ ;  /* 0x0000000b04057899 */ /* 0x000fe4000800063f */
[----:B------:R-:W-:Y:S01]  /*0230*/  USHF.L.U32 UR4, UR4, 0x1, URZ ;  /* 0x0000000104047899 */ /* 0x000fe2000800063f */
[----:B------:R-:W0:Y:S11]  /*0240*/  FENCE.VIEW.ASYNC.S ;  /* 0x00000000000073c6 */ /* 0x000e360000000000 */
[----:B0-----:R0:W1:Y:S01]  /*0250*/  SYNCS.EXCH.64 URZ, [UR8], UR4 ;  /* 0x00000004083f75b2 */ /* 0x0010620008000100 */
[----:B------:R0:W2:Y:S01]  /*0260*/  SYNCS.EXCH.64 URZ, [UR8+0x78], UR6 ;  /* 0x00007806083f75b2 */ /* 0x0000a20008000100 */
[----:B------:R0:W3:Y:S01]  /*0270*/  SYNCS.EXCH.64 URZ, [UR8+0x8], UR4 ;  /* 0x00000804083f75b2 */ /* 0x0000e20008000100 */
[----:B------:R0:W4:Y:S01]  /*0280*/  SYNCS.EXCH.64 URZ, [UR8+0x80], UR6 ;  /* 0x00008006083f75b2 */ /* 0x0001220008000100 */
[----:B------:R0:W0:Y:S01]  /*0290*/  SYNCS.EXCH.64 URZ, [UR8+0x10], UR4 ;  /* 0x00001004083f75b2 */ /* 0x0000220008000100 */
        /* <DEDUP_REMOVED lines=25> */
[----:B-1234-:R-:W-:Y:S01]  /*0430*/  NOP ;  /* 0x0000000000007918 */ /* 0x01efe20000000000 */
.L_x_3:
[----:B0-----:R-:W-:Y:S05]  /*0440*/  BSYNC B0 ;  /* 0x0000000000007941 */ /* 0x001fea0003800000 */
.L_x_2:
[----:B------:R-:W-:Y:S01]  /*0450*/  SHF.R.S32.HI R7, RZ, 0x1f, R18 ;  /* 0x0000001fff077819 */ /* 0x000fe20000011412 */
[----:B------:R-:W0:Y:S01]  /*0460*/  SHFL.IDX PT, R0, R0, RZ, 0x1f ;  /* 0x00001fff00007589 */ /* 0x000e2200000e0000 */
[----:B------:R-:W1:Y:S01]  /*0470*/  S2UR UR8, SR_CTAID.X ;  /* 0x00000000000879c3 */ /* 0x000e620000002500 */
[----:B------:R-:W-:Y:S02]  /*0480*/  ELECT P0, URZ, PT ;  /* 0x00000000003f782f */ /* 0x000fe40003800000 */
[----:B------:R-:W-:Y:S01]  /*0490*/  LEA.HI R7, R7, R18, RZ, 0x7 ;  /* 0x0000001207077211 */ /* 0x000fe200078f38ff */
[----:B------:R-:W2:Y:S01]  /*04a0*/  S2R R4, SR_CTAID.Y ;  /* 0x0000000000047919 */ /* 0x000ea20000002600 */
[----:B------:R-:W-:Y:S01]  /*04b0*/  SHF.R.S32.HI R8, RZ, 0x1f, R3 ;  /* 0x0000001fff087819 */ /* 0x000fe20000011403 */
[----:B------:R-:W-:Y:S01]  /*04c0*/  ULDC UR4, c[0x0][0x150] ;  /* 0x0000540000047ab9 */ /* 0x000fe20000000800 */
[----:B------:R-:W-:Y:S01]  /*04d0*/  LOP3.LUT R7, R7, 0xffffff80, RZ, 0xc0, !PT ;  /* 0xffffff8007077812 */ /* 0x000fe200078ec0ff */
[----:B------:R-:W-:Y:S01]  /*04e0*/  NOP ;  /* 0x0000000000007918 */ /* 0x000fe20000000000 */
[----:B------:R-:W-:Y:S01]  /*04f0*/  LEA.HI R8, R8, R3, RZ, 0x2 ;  /* 0x0000000308087211 */ /* 0x000fe200078f10ff */
[----:B------:R-:W3:Y:S01]  /*0500*/  LDC R10, c[0x0][0x144] ;  /* 0x00005100ff0a7b82 */ /* 0x000ee20000000800 */
[----:B------:R-:W-:Y:S01]  /*0510*/  NOP ;  /* 0x0000000000007918 */ /* 0x000fe20000000000 */
[----:B------:R-:W-:Y:S01]  /*0520*/  IMAD.IADD R6, R18, 0x1, -R7 ;  /* 0x0000000112067824 */ /* 0x000fe200078e0a07 */
[----:B------:R-:W-:Y:S01]  /*0530*/  LOP3.LUT R8, R8, 0x3ffffffc, RZ, 0xc0, !PT ;  /* 0x3ffffffc08087812 */ /* 0x000fe200078ec0ff */
[----:B------:R-:W-:Y:S01]  /*0540*/  IMAD.MOV.U32 R22, RZ, RZ, 0x1 ;  /* 0x00000001ff167424 */ /* 0x000fe200078e00ff */
[----:B------:R-:W-:-:S02]  /*0550*/  ISETP.NE.AND P3, PT, R5, RZ, PT ;  /* 0x000000ff0500720c */ /* 0x000fc40003f65270 */
[----:B------:R-:W-:Y:S01]  /*0560*/  SHF.R.S32.HI R7, RZ, 0x1f, R6 ;  /* 0x0000001fff077819 */ /* 0x000fe20000011406 */
[----:B------:R-:W-:Y:S01]  /*0570*/  IMAD.IADD R8, R3, 0x1, -R8 ;  /* 0x0000000103087824 */ /* 0x000fe200078e0a08 */
[----:B------:R-:W4:Y:S02]  /*0580*/  LDC R13, c[0x0][0x140] ;  /* 0x00005000ff0d7b82 */ /* 0x000f240000000800 */
[----:B------:R-:W-:Y:S02]  /*0590*/  LEA.HI R7, R7, R6, RZ, 0x3 ;  /* 0x0000000607077211 */ /* 0x000fe400078f18ff */
[----:B0-----:R-:W-:Y:S02]  /*05a0*/  ISETP.NE.OR P0, PT, R0, RZ, !P0 ;  /* 0x000000ff0000720c */ /* 0x001fe40004705670 */
[--C-:B------:R-:W-:Y:S02]  /*05b0*/  SHF.R.S32.HI R0, RZ, 0x3, R7.reuse ;  /* 0x00000003ff007819 */ /* 0x100fe40000011407 */
[----:B------:R-:W-:-:S02]  /*05c0*/  SHF.R.S32.HI R7, RZ, 0x1f, R7 ;  /* 0x0000001fff077819 */ /* 0x000fc40000011407 */
[----:B-1----:R-:W-:Y:S02]  /*05d0*/  I2FP.F32.U32 R9, UR8 ;  /* 0x0000000800097c45 */ /* 0x002fe40008201000 */
[----:B------:R-:W-:-:S03]  /*05e0*/  LEA.HI R7, R7, R0, RZ, 0x2 ;  /* 0x0000000007077211 */ /* 0x000fc600078f10ff */
[----:B------:R-:W-:Y:S01]  /*05f0*/  FMUL R9, R9, UR4 ;  /* 0x0000000409097c20 */ /* 0x000fe20008400000 */
[----:B------:R-:W-:Y:S01]  /*0600*/  LOP3.LUT R7, R7, 0xfffffffc, RZ, 0xc0, !PT ;  /* 0xfffffffc07077812 */ /* 0x000fe200078ec0ff */
[----:B------:R-:W-:Y:S01]  /*0610*/  VOTEU.ALL UP0, P0 ;  /* 0x00000000003f7886 */ /* 0x000fe20000000000 */
[----:B--2---:R-:W-:Y:S01]  /*0620*/  I2FP.F32.U32 R3, R4 ;  /* 0x0000000400037245 */ /* 0x004fe20000201000 */
[----:B------:R-:W-:Y:S01]  /*0630*/  ULDC UR4, c[0x0][0x154] ;  /* 0x0000550000047ab9 */ /* 0x000fe20000000800 */
[----:B------:R-:W-:Y:S01]  /*0640*/  VOTEU.ALL UP1, P0 ;  /* 0x00000000003f7886 */ /* 0x000fe20000020000 */
[----:B------:R-:W0:Y:S01]  /*0650*/  F2I.U32.TRUNC.NTZ R9, R9 ;  /* 0x0000000900097305 */ /* 0x000e22000020f000 */
[----:B------:R-:W-:Y:S01]  /*0660*/  IMAD.IADD R7, R0, 0x1, -R7 ;  /* 0x0000000100077824 */ /* 0x000fe200078e0a07 */
[----:B------:R-:W1:Y:S01]  /*0670*/  @!UP0 S2UR UR7, SR_CgaCtaId ;  /* 0x00000000000789c3 */ /* 0x000e620000008800 */
[----:B------:R-:W-:Y:S01]  /*0680*/  FMUL R12, R3, UR4 ;  /* 0x00000004030c7c20 */ /* 0x000fe20008400000 */
[----:B------:R-:W-:Y:S01]  /*0690*/  UMOV UR4, 0x20 ;  /* 0x0000002000047882 */ /* 0x000fe20000000000 */
[----:B------:R-:W-:Y:S01]  /*06a0*/  IMAD R8, R8, 0x4, R7 ;  /* 0x0000000408087824 */ /* 0x000fe200078e0207 */
[----:B------:R-:W-:Y:S01]  /*06b0*/  @!UP0 UMOV UR6, 0x400 ;  /* 0x0000040000068882 */ /* 0x000fe20000000000 */
[----:B------:R-:W-:-:S04]  /*06c0*/  @!UP0 UIADD3 UR4, -UR4, 0x100000, URZ ;  /* 0x0010000004048890 */ /* 0x000fc8000fffe13f */
[----:B------:R-:W-:Y:S02]  /*06d0*/  @!UP0 USHF.L.U32 UR5, UR4, 0xb, URZ ;  /* 0x0000000b04058899 */ /* 0x000fe4000800063f */
[----:B------:R-:W-:Y:S01]  /*06e0*/  @!UP0 USHF.L.U32 UR4, UR4, 0x1, URZ ;  /* 0x0000000104048899 */ /* 0x000fe2000800063f */
[----:B----4-:R-:W-:Y:S01]  /*06f0*/  ISETP.EQ.U32.AND P2, PT, R13, 0x1, PT ;  /* 0x000000010d00780c */ /* 0x010fe20003f42070 */
[----:B------:R-:W2:Y:S01]  /*0700*/  F2I.U32.TRUNC.NTZ R12, R12 ;  /* 0x0000000c000c7305 */ /* 0x000ea2000020f000 */
[C---:B------:R-:W-:Y:S01]  /*0710*/  LEA.HI R0, R8.reuse, R8, RZ, 0x1 ;  /* 0x0000000808007211 */ /* 0x040fe200078f08ff */
[----:B------:R-:W4:Y:S01]  /*0720*/  LDC R7, c[0x0][0x148] ;  /* 0x00005200ff077b82 */ /* 0x000f220000000800 */
[----:B------:R-:W-:Y:S02]  /*0730*/  IMAD.SHL.U32 R23, R8, 0x4, RZ ;  /* 0x0000000408177824 */ /* 0x000fe400078e00ff */
[----:B------:R-:W-:Y:S01]  /*0740*/  LOP3.LUT R11, R0, 0xfffffffe, RZ, 0xc0, !PT ;  /* 0xfffffffe000b7812 */ /* 0x000fe200078ec0ff */
[----:B0-----:R-:W-:Y:S01]  /*0750*/  IMAD.MOV R15, RZ, RZ, -R9 ;  /* 0x000000ffff0f7224 */ /* 0x001fe200078e0a09 */
[----:B------:R-:W-:-:S02]  /*0760*/  SHF.R.S32.HI R9, RZ, 0x1f, R2 ;  /* 0x0000001fff097819 */ /* 0x000fc40000011402 */
[----:B------:R-:W-:Y:S01]  /*0770*/  LOP3.LUT R23, R8, 0xc, R23, 0x78, !PT ;  /* 0x0000000c08177812 */ /* 0x000fe200078e7817 */
[----:B---3--:R-:W-:Y:S01]  /*0780*/  IMAD R3, R10, R15, UR8 ;  /* 0x000000080a037e24 */ /* 0x008fe2000f8e020f */
[----:B------:R-:W-:Y:S01]  /*0790*/  LEA.HI R9, R9, R2, RZ, 0x2 ;  /* 0x0000000209097211 */ /* 0x000fe200078f10ff */
[----:B------:R-:W-:-:S03]  /*07a0*/  IMAD.IADD R0, R8, 0x1, -R11 ;  /* 0x0000000108007824 */ /* 0x000fc600078e0a0b */
[----:B------:R-:W-:Y:S01]  /*07b0*/  LOP3.LUT R9, R9, 0xfffffffc, RZ, 0xc0, !PT ;  /* 0xfffffffc09097812 */ /* 0x000fe200078ec0ff */
[----:B--2---:R-:W-:Y:S01]  /*07c0*/  IMAD.MOV R21, RZ, RZ, -R12 ;  /* 0x000000ffff157224 */ /* 0x004fe200078e0a0c */
[----:B------:R-:W-:Y:S01]  /*07d0*/  ISETP.NE.AND P4, PT, R0, R3, PT ;  /* 0x000000030000720c */ /* 0x000fe20003f85270 */
[----:B-1----:R-:W-:Y:S02]  /*07e0*/  @!UP0 ULEA UR6, UR7, UR6, 0x18 ;  /* 0x0000000607068291 */ /* 0x002fe4000f8ec03f */
[----:B------:R-:W-:Y:S01]  /*07f0*/  IMAD.IADD R0, R2, 0x1, -R9 ;  /* 0x0000000102007824 */ /* 0x000fe200078e0a09 */
[----:B------:R-:W-:Y:S01]  /*0800*/  VOTEU.ALL UP0, P0 ;  /* 0x00000000003f7886 */ /* 0x000fe20000000000 */
[----:B------:R-:W-:Y:S01]  /*0810*/  LOP3.LUT P0, RZ, R6, 0x7, RZ, 0xc0, !PT ;  /* 0x0000000706ff7812 */ /* 0x000fe2000780c0ff */
[----:B------:R-:W-:Y:S02]  /*0820*/  VIADD R6, R5, 0xffffffff ;  /* 0xffffffff05067836 */ /* 0x000fe40000000000 */
[----:B------:R-:W-:Y:S01]  /*0830*/  ISETP.NE.AND P1, PT, R0, 0x3, PT ;  /* 0x000000030000780c */ /* 0x000fe20003f25270 */
[----:B----4-:R-:W-:Y:S01]  /*0840*/  IMAD R9, R7, R21, R4 ;  /* 0x0000001507097224 */ /* 0x010fe200078e0204 */
[----:B------:R-:W-:-:S02]  /*0850*/  ISETP.LT.U32.AND P0, PT, R23, 0x2, !P0 ;  /* 0x000000021700780c */ /* 0x000fc40004701070 */
[----:B------:R-:W-:Y:S01]  /*0860*/  ISETP.EQ.OR P1, PT, R0, RZ, !P1 ;  /* 0x000000ff0000720c */ /* 0x000fe20004f22670 */
[----:B------:R-:W0:Y:S02]  /*0870*/  FENCE.VIEW.ASYNC.S ;  /* 0x00000000000073c6 */ /* 0x000e240000000000 */
[----:B0-----:R0:W1:Y:S01]  /*0880*/  @!UP0 SYNCS.EXCH.64 URZ, [UR6+0x100], UR4 ;  /* 0x00010004063f85b2 */ /* 0x0010620008000100 */
[----:B------:R-:W-:Y:S02]  /*0890*/  @P4 LEA.HI R2, R23, R23, RZ, 0x1 ;  /* 0x0000001717024211 */ /* 0x000fe400078f08ff */
[----:B------:R-:W-:Y:S02]  /*08a0*/  ISETP.EQ.AND P1, PT, R5, RZ, P1 ;  /* 0x000000ff0500720c */ /* 0x000fe40000f22270 */
[----:B------:R-:W-:Y:S02]  /*08b0*/  @P4 SHF.R.S32.HI R2, RZ, 0x1, R2 ;  /* 0x00000001ff024819 */ /* 0x000fe40000011402 */
[----:B------:R-:W-:-:S02]  /*08c0*/  ISETP.GE.U32.AND P6, PT, R6, 0x2, PT ;  /* 0x000000020600780c */ /* 0x000fc40003fc6070 */
[----:B------:R-:W-:Y:S02]  /*08d0*/  @P4 ISETP.NE.AND P5, PT, R2, R9, PT ;  /* 0x000000090200420c */ /* 0x000fe40003fa5270 */
[----:B------:R-:W-:Y:S02]  /*08e0*/  SEL R9, RZ, 0x1, !P0 ;  /* 0x00000001ff097807 */ /* 0x000fe40004000000 */
[----:B------:R-:W-:Y:S02]  /*08f0*/  @P4 SEL R22, RZ, 0x1, P5 ;  /* 0x00000001ff164807 */ /* 0x000fe40002800000 */
[----:B------:R-:W-:Y:S01]  /*0900*/  SEL R19, RZ, 0x1, !P1 ;  /* 0x00000001ff137807 */ /* 0x000fe20004800000 */
[----:B------:R0:W2:Y:S01]  /*0910*/  @!UP1 SYNCS.EXCH.64 URZ, [UR6+0x108], UR4 ;  /* 0x00010804063f95b2 */ /* 0x0000a20008000100 */
[----:B------:R-:W-:Y:S01]  /*0920*/  LOP3.LUT R22, R22, R9, RZ, 0xc0, !PT ;  /* 0x0000000916167212 */ /* 0x000fe200078ec0ff */
[----:B------:R-:W-:Y:S01]  /*0930*/  NOP ;  /* 0x0000000000007918 */ /* 0x000fe20000000000 */
[----:B------:R-:W-:Y:S01]  /*0940*/  SEL R19, R19, 0x2, P6 ;  /* 0x0000000213137807 */ /* 0x000fe20003000000 */
[----:B------:R-:W-:Y:S06]  /*0950*/  @!P2 BRA `(.L_x_4) ;  /* 0x000000000008a947 */ /* 0x000fec0003800000 */
[----:B-12---:R-:W-:Y:S01]  /*0960*/  UCGABAR_ARV ;  /* 0x00000000000079c7 */ /* 0x006fe20008000000 */
[----:B------:R-:W-:Y:S05]  /*0970*/  BRA `(.L_x_5) ;  /* 0x0000000000047947 */ /* 0x000fea0003800000 */
.L_x_4:
[----:B-12---:R-:W-:Y:S01]  /*0980*/  NOP ;  /* 0x0000000000007918 */ /* 0x006fe20000000000 */
.L_x_5:
[----:B------:R-:W1:Y:S01]  /*0990*/  LDC R2, c[0x0][0x65c] ;  /* 0x00019700ff027b82 */ /* 0x000e620000000800 */
[----:B------:R-:W-:Y:S02]  /*09a0*/  IMAD.U32 R8, RZ, RZ, UR8 ;  /* 0x00000008ff087e24 */ /* 0x000fe4000f8e00ff */
[----:B------:R-:W-:Y:S01]  /*09b0*/  IMAD.MOV.U32 R9, RZ, RZ, RZ ;  /* 0x000000ffff097224 */ /* 0x000fe200078e00ff */
[----:B-1----:R-:W-:-:S04]  /*09c0*/  ISETP.NE.AND P1, PT, R2, 0x1, PT ;  /* 0x000000010200780c */ /* 0x002fc80003f25270 */
[----:B------:R-:W-:-:S09]  /*09d0*/  P2R R5, PR, RZ, 0x2 ;  /* 0x00000002ff057803 */ /* 0x000fd20000000000 */
[----:B------:R-:W1:Y:S01]  /*09e0*/  @P1 LDC R17, c[0x0][0x10] ;  /* 0x00000400ff111b82 */ /* 0x000e620000000800 */
[----:B------:R-:W-:Y:S02]  /*09f0*/  @P1 IMAD.MOV.U32 R5, RZ, RZ, RZ ;  /* 0x000000ffff051224 */ /* 0x000fe400078e00ff */
[----:B------:R-:W-:-:S05]  /*0a00*/  @P1 IMAD.MOV.U32 R13, RZ, RZ, RZ ;  /* 0x000000ffff0d1224 */ /* 0x000fca00078e00ff */
[----:B------:R-:W2:Y:S01]  /*0a10*/  @!P1 LDC R11, c[0x0][0xc] ;  /* 0x00000300ff0b9b82 */ /* 0x000ea20000000800 */
[----:B-1----:R-:W-:-:S04]  /*0a20*/  @P1 IMAD.WIDE.U32 R16, R17, UR8, R4 ;  /* 0x0000000811101c25 */ /* 0x002fc8000f8e0004 */
[----:B------:R-:W-:Y:S02]  /*0a30*/  @P1 IMAD.IADD R17, R17, 0x1, R13 ;  /* 0x0000000111111824 */ /* 0x000fe400078e020d */
[----:B--2---:R-:W-:-:S04]  /*0a40*/  @!P1 IMAD.WIDE.U32 R8, R4, R11, R8 ;  /* 0x0000000b04089225 */ /* 0x004fc800078e0008 */
[----:B------:R-:W-:Y:S02]  /*0a50*/  @!P1 IMAD.MOV.U32 R16, RZ, RZ, R8 ;  /* 0x000000ffff109224 */ /* 0x000fe400078e0008 */
[----:B------:R-:W-:Y:S01]  /*0a60*/  @!P1 IMAD.MOV.U32 R17, RZ, RZ, R9 ;  /* 0x000000ffff119224 */ /* 0x000fe200078e0009 */
[----:B------:R-:W-:Y:S06]  /*0a70*/  @!P2 BRA `(.L_x_6) ;  /* 0x00000000000ca947 */ /* 0x000fec0003800000 */
[----:B------:R-:W-:Y:S01]  /*0a80*/  UCGABAR_WAIT ;  /* 0x0000000000007dc7 */ /* 0x000fe20008000000 */
[----:B------:R-:W-:Y:S01]  /*0a90*/  CCTL.IVALL ;  /* 0x00000000ff00798f */ /* 0x000fe20002000000 */
[----:B------:R-:W-:Y:S05]  /*0aa0*/  BRA `(.L_x_7) ;  /* 0x0000000000047947 */ /* 0x000fea0003800000 */
.L_x_6:
[----:B------:R-:W-:Y:S06]  /*0ab0*/  BAR.SYNC.DEFER_BLOCKING 0x0 ;  /* 0x0000000000007b1d */ /* 0x000fec0000010000 */
.L_x_7:
[----:B------:R-:W-:Y:S05]  /*0ac0*/  @!P3 BRA `(.L_x_8) ;  /* 0x0000005c0060b947 */ /* 0x000fea0003800000 */
[----:B------:R-:W-:-:S13]  /*0ad0*/  ISETP.GT.U32.AND P0, PT, R6, 0x1, PT ;  /* 0x000000010600780c */ /* 0x000fda0003f04070 */
[----:B0-----:R-:W-:Y:S05]  /*0ae0*/  @P0 EXIT ;  /* 0x000000000000094d */ /* 0x001fea0003800000 */
[----:B------:R-:W-:Y:S01]  /*0af0*/  ULDC.64 UR4, c[0x0][0x650] ;  /* 0x0001940000047ab9 */ /* 0x000fe20000000a00 */
[----:B------:R-:W-:Y:S01]  /*0b00*/  PRMT R0, RZ, 0x7610, R0 ;  /* 0x00007610ff007816 */ /* 0x000fe20000000000 */
[----:B------:R-:W-:Y:S01]  /*0b10*/  IMAD.MOV.U32 R84, RZ, RZ, -0x1 ;  /* 0xffffffffff547424 */ /* 0x000fe200078e00ff */
[----:B------:R-:W-:Y:S01]  /*0b20*/  ISETP.GE.U32.AND P0, PT, R16, UR4, PT ;  /* 0x0000000410007c0c */ /* 0x000fe2000bf06070 */
[----:B------:R-:W-:Y:S02]  /*0b30*/  IMAD.MOV.U32 R85, RZ, RZ, -0x1 ;  /* 0xffffffffff557424 */ /* 0x000fe400078e00ff */
[----:B------:R-:W-:Y:S01]  /*0b40*/  IMAD.MOV.U32 R83, RZ, RZ, -0x1 ;  /* 0xffffffffff537424 */ /* 0x000fe200078e00ff */
[----:B------:R-:W-:-:S13]  /*0b50*/  ISETP.GE.U32.AND.EX P0, PT, R17, UR5, PT, P0 ;  /* 0x0000000511007c0c */ /* 0x000fda000bf06100 */
[----:B------:R-:W-:Y:S05]  /*0b60*/  @P0 BRA `(.L_x_9) ;  /* 0x0000000400280947 */ /* 0x000fea0003800000 */
[----:B------:R-:W0:Y:S01]  /*0b70*/  LDC.64 R24, c[0x0][0x628] ;  /* 0x00018a00ff187b82 */ /* 0x000e220000000a00 */
[----:B------:R-:W-:Y:S02]  /*0b80*/  IMAD.MOV.U32 R8, RZ, RZ, R16 ;  /* 0x000000ffff087224 */ /* 0x000fe400078e0010 */
[----:B------:R-:W-:-:S05]  /*0b90*/  IMAD.MOV.U32 R9, RZ, RZ, R17 ;  /* 0x000000ffff097224 */ /* 0x000fca00078e0011 */
[----:B------:R-:W1:Y:S08]  /*0ba0*/  LDC R0, c[0x0][0x630] ;  /* 0x00018c00ff007b82 */ /* 0x000e700000000800 */
[----:B------:R-:W2:Y:S01]  /*0bb0*/  LDC.64 R26, c[0x0][0x620] ;  /* 0x00018800ff1a7b82 */ /* 0x000ea20000000a00 */
[----:B0-----:R-:W-:-:S04]  /*0bc0*/  ISETP.NE.U32.AND P0, PT, R24, RZ, PT ;  /* 0x000000ff1800720c */ /* 0x001fc80003f05070 */
[----:B------:R-:W-:-:S13]  /*0bd0*/  ISETP.NE.AND.EX P0, PT, R25, RZ, PT, P0 ;  /* 0x000000ff1900720c */ /* 0x000fda0003f05300 */
[----:B-12---:R-:W-:Y:S05]  /*0be0*/  @!P0 BRA `(.L_x_10) ;  /* 0x0000000000288947 */ /* 0x006fea0003800000 */
[----:B------:R-:W0:Y:S02]  /*0bf0*/  LDC R13, c[0x0][0x634] ;  /* 0x00018d00ff0d7b82 */ /* 0x000e240000000800 */
[----:B0-----:R-:W-:-:S05]  /*0c00*/  IADD3 R13, P0, R16, R13, RZ ;  /* 0x0000000d100d7210 */ /* 0x001fca0007f1e0ff */
[----:B------:R-:W-:-:S04]  /*0c10*/  IMAD.X R15, RZ, RZ, R17, P0 ;  /* 0x000000ffff0f7224 */ /* 0x000fc800000e0611 */
[----:B------:R-:W-:-:S04]  /*0c20*/  IMAD.WIDE.U32 R8, R15, R24, RZ ;  /* 0x000000180f087225 */ /* 0x000fc800078e00ff */
[----:B------:R-:W-:-:S04]  /*0c30*/  IMAD.WIDE.U32 R10, P0, R13, R25, R8 ;  /* 0x000000190d0a7225 */ /* 0x000fc80007800008 */
[----:B------:R-:W-:-:S04]  /*0c40*/  IMAD.WIDE.U32 R8, R13, R24, RZ ;  /* 0x000000180d087225 */ /* 0x000fc800078e00ff */
[----:B------:R-:W-:Y:S01]  /*0c50*/  IMAD.X R13, RZ, RZ, RZ, P0 ;  /* 0x000000ffff0d7224 */ /* 0x000fe200000e06ff */
[----:B------:R-:W-:Y:S01]  /*0c60*/  IADD3 RZ, P0, R9, R10, RZ ;  /* 0x0000000a09ff7210 */ /* 0x000fe20007f1e0ff */
[----:B------:R-:W-:-:S04]  /*0c70*/  IMAD.MOV.U32 R12, RZ, RZ, R11 ;  /* 0x000000ffff0c7224 */ /* 0x000fc800078e000b */
[----:B------:R-:W-:-:S08]  /*0c80*/  IMAD.WIDE.U32.X R8, R15, R25, R12, P0 ;  /* 0x000000190f087225 */ /* 0x000fd000000e040c */
.L_x_10:
[----:B------:R-:W0:Y:S01]  /*0c90*/  LDC.64 R24, c[0x0][0x640] ;  /* 0x00019000ff187b82 */ /* 0x000e220000000a00 */
[-CC-:B------:R-:W-:Y:S01]  /*0ca0*/  SHF.R.U64 R83, R8, R0.reuse, R9.reuse ;  /* 0x0000000008537219 */ /* 0x180fe20000001209 */
[----:B------:R-:W-:Y:S01]  /*0cb0*/  IMAD R30, R7, R21, R4 ;  /* 0x00000015071e7224 */ /* 0x000fe200078e0204 */
[----:B------:R-:W-:Y:S01]  /*0cc0*/  SHF.R.U32.HI R0, RZ, R0, R9 ;  /* 0x00000000ff007219 */ /* 0x000fe20000011609 */
[----:B------:R-:W-:Y:S01]  /*0cd0*/  IMAD.MOV.U32 R21, RZ, RZ, 0x1 ;  /* 0x00000001ff157424 */ /* 0x000fe200078e00ff */
[----:B------:R-:W-:-:S03]  /*0ce0*/  IADD3 R5, P0, RZ, -R83, RZ ;  /* 0x80000053ff057210 */ /* 0x000fc60007f1e0ff */
[----:B------:R-:W1:Y:S02]  /*0cf0*/  LDC R6, c[0x0][0x618] ;  /* 0x00018600ff067b82 */ /* 0x000e640000000800 */
[----:B------:R-:W-:-:S04]  /*0d00*/  IMAD.X R9, RZ, RZ, ~R0, P0 ;  /* 0x000000ffff097224 */ /* 0x000fc800000e0e00 */
[-C--:B------:R-:W-:Y:S02]  /*0d10*/  IMAD R0, R9, R26.reuse, RZ ;  /* 0x0000001a09007224 */ /* 0x080fe400078e02ff */
[----:B------:R-:W2:Y:S01]  /*0d20*/  LDC R11, c[0x0][0x608] ;  /* 0x00018200ff0b7b82 */ /* 0x000ea20000000800 */
[----:B------:R-:W-:-:S04]  /*0d30*/  IMAD.WIDE.U32 R8, R5, R26, R16 ;  /* 0x0000001a05087225 */ /* 0x000fc800078e0010 */
[----:B------:R-:W-:-:S03]  /*0d40*/  IMAD R5, R5, R27, R0 ;  /* 0x0000001b05057224 */ /* 0x000fc600078e0200 */
[----:B------:R-:W3:Y:S01]  /*0d50*/  LDC R12, c[0x0][0x658] ;  /* 0x00019600ff0c7b82 */ /* 0x000ee20000000800 */
[----:B0-----:R-:W-:Y:S01]  /*0d60*/  ISETP.NE.U32.AND P0, PT, R24, RZ, PT ;  /* 0x000000ff1800720c */ /* 0x001fe20003f05070 */
[----:B------:R-:W-:Y:S02]  /*0d70*/  IMAD.IADD R5, R9, 0x1, R5 ;  /* 0x0000000109057824 */ /* 0x000fe400078e0205 */
[----:B------:R-:W-:Y:S01]  /*0d80*/  IMAD.MOV.U32 R9, RZ, RZ, -0x1 ;  /* 0xffffffffff097424 */ /* 0x000fe200078e00ff */
[----:B------:R-:W-:-:S03]  /*0d90*/  ISETP.NE.AND.EX P0, PT, R25, RZ, PT, P0 ;  /* 0x000000ff1900720c */ /* 0x000fc60003f05300 */
[----:B------:R-:W0:Y:S01]  /*0da0*/  LDC R15, c[0x0][0x600] ;  /* 0x00018000ff0f7b82 */ /* 0x000e220000000800 */
[-CC-:B-1----:R-:W-:Y:S02]  /*0db0*/  SHF.R.U64 R13, R8, R6.reuse, R5.reuse ;  /* 0x00000006080d7219 */ /* 0x182fe40000001205 */
[----:B------:R-:W-:-:S05]  /*0dc0*/  SHF.R.U32.HI R0, RZ, R6, R5 ;  /* 0x00000006ff007219 */ /* 0x000fca0000011605 */
[----:B------:R-:W1:Y:S01]  /*0dd0*/  LDC R14, c[0x0][0x648] ;  /* 0x00019200ff0e7b82 */ /* 0x000e620000000800 */
[-CC-:B--2---:R-:W-:Y:S02]  /*0de0*/  SHF.R.U64 R27, R13, R11.reuse, R0.reuse ;  /* 0x0000000b0d1b7219 */ /* 0x184fe40000001200 */
[----:B------:R-:W-:-:S05]  /*0df0*/  SHF.R.U32.HI R5, RZ, R11, R0 ;  /* 0x0000000bff057219 */ /* 0x000fca0000011600 */
[----:B------:R-:W2:Y:S01]  /*0e00*/  LDC R20, c[0x0][0x638] ;  /* 0x00018e00ff147b82 */ /* 0x000ea20000000800 */
[-CC-:B---3--:R-:W-:Y:S02]  /*0e10*/  SHF.R.U64 R28, R27, R12.reuse, R5.reuse ;  /* 0x0000000c1b1c7219 */ /* 0x188fe40000001205 */
[-C--:B------:R-:W-:Y:S02]  /*0e20*/  SHF.L.U32 R0, R9, R12.reuse, RZ ;  /* 0x0000000c09007219 */ /* 0x080fe400000006ff */
[----:B------:R-:W-:Y:S01]  /*0e30*/  SHF.R.U32.HI R5, RZ, R12, R5 ;  /* 0x0000000cff057219 */ /* 0x000fe20000011605 */
[----:B------:R-:W-:Y:S01]  /*0e40*/  IMAD.MOV.U32 R4, RZ, RZ, R28 ;  /* 0x000000ffff047224 */ /* 0x000fe200078e001c */
[----:B------:R-:W-:Y:S01]  /*0e50*/  LOP3.LUT R10, RZ, R0, RZ, 0x33, !PT ;  /* 0x00000000ff0a7212 */ /* 0x000fe200078e33ff */
[----:B------:R-:W3:Y:S01]  /*0e60*/  LDC R26, c[0x0][0x610] ;  /* 0x00018400ff1a7b82 */ /* 0x000ee20000000800 */
[----:B------:R-:W-:Y:S05]  /*0e70*/  @!P0 BRA `(.L_x_11) ;  /* 0x0000000000288947 */ /* 0x000fea0003800000 */
[----:B------:R-:W4:Y:S02]  /*0e80*/  LDC R9, c[0x0][0x64c] ;  /* 0x00019300ff097b82 */ /* 0x000f240000000800 */
[----:B----4-:R-:W-:-:S05]  /*0e90*/  IADD3 R9, P0, R28, R9, RZ ;  /* 0x000000091c097210 */ /* 0x010fca0007f1e0ff */
        /* <DEDUP_REMOVED lines=8> */
.L_x_11:
[----:B-1----:R-:W-:Y:S01]  /*0f20*/  SHF.R.U64 R4, R4, R14, R5 ;  /* 0x0000000e04047219 */ /* 0x002fe20000001205 */
[----:B0-----:R-:W-:Y:S01]  /*0f30*/  VIADD R6, R15, 0xffffffff ;  /* 0xffffffff0f067836 */ /* 0x001fe20000000000 */
[----:B------:R-:W-:Y:S02]  /*0f40*/  SHF.L.U32 R0, R21, R12, RZ ;  /* 0x0000000c15007219 */ /* 0x000fe400000006ff */
[----:B------:R-:W-:Y:S01]  /*0f50*/  LOP3.LUT R5, R27, R10, RZ, 0xc0, !PT ;  /* 0x0000000a1b057212 */ /* 0x000fe200078ec0ff */
[----:B------:R-:W-:Y:S01]  /*0f60*/  IMAD.MOV R7, RZ, RZ, -R4 ;  /* 0x000000ffff077224 */ /* 0x000fe200078e0a04 */
[----:B------:R-:W-:Y:S02]  /*0f70*/  SEL R3, R3, R30, !P1 ;  /* 0x0000001e03037207 */ /* 0x000fe40004800000 */
[----:B------:R-:W-:Y:S01]  /*0f80*/  LOP3.LUT R6, R13, R6, RZ, 0xc0, !PT ;  /* 0x000000060d067212 */ /* 0x000fe200078ec0ff */
[----:B------:R-:W-:Y:S02]  /*0f90*/  IMAD R4, R0, R4, R5 ;  /* 0x0000000400047224 */ /* 0x000fe400078e0205 */
[----:B--2---:R-:W-:-:S02]  /*0fa0*/  IMAD R0, R7, R20, R28 ;  /* 0x0000001407007224 */ /* 0x004fc400078e021c */
[----:B---3--:R-:W-:Y:S02]  /*0fb0*/  IMAD R3, R4, R26, R3 ;  /* 0x0000001a04037224 */ /* 0x008fe400078e0203 */
[----:B------:R-:W-:Y:S02]  /*0fc0*/  IMAD R84, R0, R15, R6 ;  /* 0x0000000f00547224 */ /* 0x000fe400078e0206 */
[----:B------:R-:W-:-:S03]  /*0fd0*/  IMAD.MOV.U32 R4, RZ, RZ, 0x1 ;  /* 0x00000001ff047424 */ /* 0x000fc600078e00ff */
[----:B------:R-:W-:Y:S02]  /*0fe0*/  SEL R85, R84, R3, !P1 ;  /* 0x0000000354557207 */ /* 0x000fe40004800000 */
[----:B------:R-:W-:Y:S02]  /*0ff0*/  PRMT R0, R4, 0x7610, R0 ;  /* 0x0000761004007816 */ /* 0x000fe40000000000 */
[----:B------:R-:W-:-:S07]  /*1000*/  SEL R84, R3, R84, !P1 ;  /* 0x0000005403547207 */ /* 0x000fce0004800000 */
.L_x_9:
[----:B------:R-:W-:-:S08]  /*1010*/  NOP ;  /* 0x0000000000007918 */ /* 0x000fd00000000000 */
[----:B------:R-:W0:Y:S02]  /*1020*/  USETMAXREG.TRY_ALLOC.CTAPOOL UP0, 0xe8 ;  /* 0x000000e8000079c8 */ /* 0x000e240008000600 */
[----:B0-----:R-:W-:-:S13]  /*1030*/  PLOP3.LUT P0, PT, PT, PT, UP0, 0x80, 0x0 ;  /* 0x000000000000781c */ /* 0x001fda0003f0f008 */
[----:B------:R-:W-:Y:S05]  /*1040*/  @!P0 BRA `(.L_x_9) ;  /* 0xfffffffc00f08947 */ /* 0x000fea000383ffff */
[----:B------:R-:W-:Y:S01]  /*1050*/  ULDC.64 UR4, c[0x0][0x598] ;  /* 0x0001660000047ab9 */ /* 0x000fe20000000a00 */
[----:B------:R-:W-:Y:S01]  /*1060*/  ULDC.64 UR36, c[0x0][0x208] ;  /* 0x0000820000247ab9 */ /* 0x000fe20000000a00 */
[----:B------:R-:W-:-:S04]  /*1070*/  ISETP.NE.U32.AND P0, PT, RZ, UR4, PT ;  /* 0x00000004ff007c0c */ /* 0x000fc8000bf05070 */
[----:B------:R-:W-:-:S13]  /*1080*/  ISETP.NE.AND.EX P0, PT, RZ, UR5, PT, P0 ;  /* 0x00000005ff007c0c */ /* 0x000fda000bf05300 */
[----:B------:R-:W-:Y:S05]  /*1090*/  @!P0 BRA `(.L_x_12) ;  /* 0x00000000001c8947 */ /* 0x000fea0003800000 */
[----:B------:R-:W0:Y:S02]  /*10a0*/  LDC.64 R4, c[0x0][0x598] ;  /* 0x00016600ff047b82 */ /* 0x000e240000000a00 */
[----:B0-----:R-:W2:Y:S02]  /*10b0*/  LDG.E.64 R4, desc[UR36][R4.64] ;  /* 0x0000002404047981 */ /* 0x001ea4000c1e1b00 */
[----:B--2---:R-:W-:-:S04]  /*10c0*/  ISETP.NE.U32.AND P0, PT, R4, RZ, PT ;  /* 0x000000ff0400720c */ /* 0x004fc80003f05070 */
[----:B------:R-:W-:-:S13]  /*10d0*/  ISETP.NE.AND.EX P0, PT, R5, RZ, PT, P0 ;  /* 0x000000ff0500720c */ /* 0x000fda0003f05300 */
[----:B------:R-:W-:Y:S05]  /*10e0*/  @!P0 BRA `(.L_x_12) ;  /* 0x0000000000088947 */ /* 0x000fea0003800000 */
[----:B------:R0:W5:Y:S01]  /*10f0*/  LD.E R80, desc[UR36][R4.64] ;  /* 0x0000002404507980 */ /* 0x000162000c101900 */
[----:B------:R-:W-:Y:S05]  /*1100*/  BRA `(.L_x_13) ;  /* 0x0000000000247947 */ /* 0x000fea0003800000 */
.L_x_12:
[----:B------:R-:W-:Y:S02]  /*1110*/  ULDC.64 UR4, c[0x0][0x588] ;  /* 0x0001620000047ab9 */ /* 0x000fe40000000a00 */
[----:B------:R-:W-:-:S04]  /*1120*/  ISETP.NE.U32.AND P0, PT, RZ, UR4, PT ;  /* 0x00000004ff007c0c */ /* 0x000fc8000bf05070 */
[----:B------:R-:W-:-:S13]  /*1130*/  ISETP.NE.AND.EX P0, PT, RZ, UR5, PT, P0 ;  /* 0x00000005ff007c0c */ /* 0x000fda000bf05300 */
[----:B------:R-:W-:Y:S05]  /*1140*/  @!P0 BRA `(.L_x_14) ;  /* 0x00000000000c8947 */ /* 0x000fea0003800000 */
[----:B------:R-:W0:Y:S02]  /*1150*/  LDC.64 R80, c[0x0][0x588] ;  /* 0x00016200ff507b82 */ /* 0x000e240000000a00 */
[----:B0-----:R1:W5:Y:S01]  /*1160*/  LDG.E R80, desc[UR36][R80.64] ;  /* 0x0000002450507981 */ /* 0x001362000c1e1900 */
[----:B------:R-:W-:Y:S05]  /*1170*/  BRA `(.L_x_13) ;  /* 0x0000000000087947 */ /* 0x000fea0003800000 */
.L_x_14:
[----:B------:R-:W-:Y:S02]  /*1180*/  ULDC UR4, c[0x0][0x580] ;  /* 0x0001600000047ab9 */ /* 0x000fe40000000800 */
[----:B------:R-:W-:-:S07]  /*1190*/  IMAD.U32 R80, RZ, RZ, UR4 ;  /* 0x00000004ff507e24 */ /* 0x000fce000f8e00ff */
.L_x_13:
[----:B------:R-:W-:Y:S02]  /*11a0*/  ULDC.64 UR4, c[0x0][0x5a0] ;  /* 0x0001680000047ab9 */ /* 0x000fe40000000a00 */
[----:B------:R-:W-:-:S04]  /*11b0*/  ISETP.NE.U32.AND P0, PT, RZ, UR4, PT ;  /* 0x00000004ff007c0c */ /* 0x000fc8000bf05070 */
[----:B------:R-:W-:-:S13]  /*11c0*/  ISETP.NE.AND.EX P0, PT, RZ, UR5, PT, P0 ;  /* 0x00000005ff007c0c */ /* 0x000fda000bf05300 */
[----:B------:R-:W-:Y:S05]  /*11d0*/  @!P0 BRA `(.L_x_15) ;  /* 0x00000000001c8947 */ /* 0x000fea0003800000 */
[----:B0-----:R-:W0:Y:S02]  /*11e0*/  LDC.64 R4, c[0x0][0x5a0] ;  /* 0x00016800ff047b82 */ /* 0x001e240000000a00 */
[----:B0-----:R-:W2:Y:S02]  /*11f0*/  LDG.E.64 R4, desc[UR36][R4.64] ;  /* 0x0000002404047981 */ /* 0x001ea4000c1e1b00 */
[----:B--2---:R-:W-:-:S04]  /*1200*/  ISETP.NE.U32.AND P0, PT, R4, RZ, PT ;  /* 0x000000ff0400720c */ /* 0x004fc80003f05070 */
[----:B------:R-:W-:-:S13]  /*1210*/  ISETP.NE.AND.EX P0, PT, R5, RZ, PT, P0 ;  /* 0x000000ff0500720c */ /* 0x000fda0003f05300 */
[----:B------:R-:W-:Y:S05]  /*1220*/  @!P0 BRA `(.L_x_15) ;  /* 0x0000000000088947 */ /* 0x000fea0003800000 */
[----:B-1----:R0:W5:Y:S01]  /*1230*/  LD.E R81, desc[UR36][R4.64] ;  /* 0x0000002404517980 */ /* 0x002162000c101900 */
[----:B------:R-:W-:Y:S05]  /*1240*/  BRA `(.L_x_16) ;  /* 0x0000000000247947 */ /* 0x000fea0003800000 */
.L_x_15:
[----:B------:R-:W-:Y:S02]  /*1250*/  ULDC.64 UR4, c[0x0][0x590] ;  /* 0x0001640000047ab9 */ /* 0x000fe40000000a00 */
[----:B------:R-:W-:-:S04]  /*1260*/  ISETP.NE.U32.AND P0, PT, RZ, UR4, PT ;  /* 0x00000004ff007c0c */ /* 0x000fc8000bf05070 */
[----:B------:R-:W-:-:S13]  /*1270*/  ISETP.NE.AND.EX P0, PT, RZ, UR5, PT, P0 ;  /* 0x00000005ff007c0c */ /* 0x000fda000bf05300 */
[----:B------:R-:W-:Y:S05]  /*1280*/  @!P0 BRA `(.L_x_17) ;  /* 0x00000000000c8947 */ /* 0x000fea0003800000 */
[----:B0-----:R-:W1:Y:S02]  /*1290*/  LDC.64 R4, c[0x0][0x590] ;  /* 0x00016400ff047b82 */ /* 0x001e640000000a00 */
[----:B-1----:R1:W5:Y:S01]  /*12a0*/  LDG.E R81, desc[UR36][R4.64] ;  /* 0x0000002404517981 */ /* 0x002362000c1e1900 */
[----:B------:R-:W-:Y:S05]  /*12b0*/  BRA `(.L_x_16) ;  /* 0x0000000000087947 */ /* 0x000fea0003800000 */
.L_x_17:
[----:B------:R-:W-:Y:S02]  /*12c0*/  ULDC UR4, c[0x0][0x584] ;  /* 0x0001610000047ab9 */ /* 0x000fe40000000800 */
[----:B-1----:R-:W-:-:S07]  /*12d0*/  IMAD.U32 R81, RZ, RZ, UR4 ;  /* 0x00000004ff517e24 */ /* 0x002fce000f8e00ff */
.L_x_16:
[----:B------:R-:W-:-:S13]  /*12e0*/  LOP3.LUT P0, RZ, R0, 0xff, RZ, 0xc0, !PT ;  /* 0x000000ff00ff7812 */ /* 0x000fda000780c0ff */
[----:B------:R-:W-:Y:S05]  /*12f0*/  @!P0 EXIT ;  /* 0x000000000000894d */ /* 0x000fea0003800000 */
[----:B------:R-:W-:Y:S01]  /*1300*/  ULDC UR4, c[0x0][0x28c] ;  /* 0x0000a30000047ab9 */ /* 0x000fe20000000800 */
[----:B------:R-:W-:Y:S01]  /*1310*/  LOP3.LUT R82, R19, 0x1, RZ, 0xfc, !PT ;  /* 0x0000000113527812 */ /* 0x000fe200078efcff */
[----:B------:R-:W-:Y:S01]  /*1320*/  UIADD3 UR4, UR4, 0x1f, URZ ;  /* 0x0000001f04047890 */ /* 0x000fe2000fffe03f */
[----:B------:R-:W-:Y:S01]  /*1330*/  UMOV UR38, URZ ;  /* 0x0000003f00267c82 */ /* 0x000fe20008000000 */
[----:B------:R-:W-:Y:S02]  /*1340*/  UMOV UR39, URZ ;  /* 0x0000003f00277c82 */ /* 0x000fe40008000000 */
[----:B------:R-:W-:-:S04]  /*1350*/  USHF.R.S32.HI UR5, URZ, 0x1f, UR4 ;  /* 0x0000001f3f057899 */ /* 0x000fc80008011404 */
[----:B------:R-:W-:-:S04]  /*1360*/  ULEA.HI UR5, UR5, UR4, URZ, 0x5 ;  /* 0x0000000405057291 */ /* 0x000fc8000f8f283f */
[----:B------:R-:W-:-:S12]  /*1370*/  USHF.R.S32.HI UR40, URZ, 0x5, UR5 ;  /* 0x000000053f287899 */ /* 0x000fd80008011405 */
.L_x_147:
[----:B------:R-:W-:Y:S01]  /*1380*/  LOP3.LUT R0, R18, 0x80, RZ, 0xc0, !PT ;  /* 0x0000008012007812 */ /* 0x000fe200078ec0ff */
[----:B--2---:R-:W2:Y:S01]  /*1390*/  S2UR UR6, SR_CgaCtaId ;  /* 0x00000000000679c3 */ /* 0x004ea20000008800 */
[----:B------:R-:W-:Y:S02]  /*13a0*/  UMOV UR41, 0x400 ;  /* 0x0000040000297882 */ /* 0x000fe40000000000 */
[----:B------:R-:W-:-:S06]  /*13b0*/  SHF.R.U32.HI R0, RZ, 0x7, R0 ;  /* 0x00000007ff007819 */ /* 0x000fcc0000011600 */
[----:B---3--:R-:W3:Y:S01]  /*13c0*/  SHFL.IDX PT, R0, R0, RZ, 0x1f ;  /* 0x00001fff00007589 */ /* 0x008ee200000e0000 */
[----:B--2---:R-:W-:Y:S01]  /*13d0*/  ULEA UR41, UR6, UR41, 0x18 ;  /* 0x0000002906297291 */ /* 0x004fe2000f8ec03f */
[----:B---3--:R-:W-:-:S13]  /*13e0*/  R2UR UR4, R0 ;  /* 0x00000000000472ca */ /* 0x008fda00000e0000 */
[----:B------:R-:W-:-:S04]  /*13f0*/  ULEA.HI UR5, UR4, UR4, URZ, 0x1 ;  /* 0x0000000404057291 */ /* 0x000fc8000f8f083f */
[----:B------:R-:W-:-:S04]  /*1400*/  ULOP3.LUT UR5, UR5, 0xffffe, URZ, 0xc0, !UPT ;  /* 0x000ffffe05057892 */ /* 0x000fc8000f8ec03f */
[----:B------:R-:W-:-:S03]  /*1410*/  UIADD3 UR5, UR4, -UR5, URZ ;  /* 0x8000000504057290 */ /* 0x000fc6000fffe03f */
[----:B------:R-:W-:Y:S01]  /*1420*/  ULDC UR4, c[0x0][0x28c] ;  /* 0x0000a30000047ab9 */ /* 0x000fe20000000800 */
[----:B------:R-:W-:Y:S01]  /*1430*/  ULEA UR5, UR5, UR41, 0xc ;  /* 0x0000002905057291 */ /* 0x000fe2000f8e603f */
[----:B------:R-:W-:-:S03]  /*1440*/  ISETP.LT.AND P0, PT, RZ, UR4, PT ;  /* 0x00000004ff007c0c */ /* 0x000fc6000bf01270 */
[----:B------:R-:W-:-:S04]  /*1450*/  UIADD3 UR5, UR5, 0x200, URZ ;  /* 0x0000020005057890 */ /* 0x000fc8000fffe03f */
[----:B------:R-:W-:-:S04]  /*1460*/  USHF.R.U32.HI UR5, URZ, 0x4, UR5 ;  /* 0x000000043f057899 */ /* 0x000fc80008011605 */
[----:B------:R-:W-:Y:S02]  /*1470*/  ULOP3.LUT UR42, UR5, 0x3fff, URZ, 0xc0, !UPT ;  /* 0x00003fff052a7892 */ /* 0x000fe4000f8ec03f */
[----:B-1--45:R-:W-:Y:S10]  /*1480*/  @P0 BRA `(.L_x_18) ;  /* 0x0000000000400947 */ /* 0x032ff40003800000 */
[----:B------:R-:W-:Y:S01]  /*1490*/  MOV R0, 0x0 ;  /* 0x0000000000007802 */ /* 0x000fe20000000f00 */
[----:B------:R-:W-:Y:S01]  /*14a0*/  ULDC.64 UR4, c[0x4][0x68] ;  /* 0x01001a0000047ab9 */ /* 0x000fe20000000a00 */
[----:B------:R-:W-:Y:S01]  /*14b0*/  ULDC.64 UR6, c[0x4][0x8] ;  /* 0x0100020000067ab9 */ /* 0x000fe20000000a00 */
[----:B01----:R-:W-:Y:S01]  /*14c0*/  IMAD.U32 R4, RZ, RZ, UR4 ;  /* 0x00000004ff047e24 */ /* 0x003fe2000f8e00ff */
[----:B------:R0:W1:Y:S01]  /*14d0*/  LDC.64 R14, c[0x4][R0] ;  /* 0x01000000000e7b82 */ /* 0x0000620000000a00 */
[----:B------:R-:W-:Y:S01]  /*14e0*/  IMAD.U32 R5, RZ, RZ, UR5 ;  /* 0x00000005ff057e24 */ /* 0x000fe2000f8e00ff */
[----:B------:R-:W-:Y:S01]  /*14f0*/  ULDC.64 UR4, c[0x4][0x70] ;  /* 0x01001c0000047ab9 */ /* 0x000fe20000000a00 */
[----:B------:R-:W-:Y:S02]  /*1500*/  IMAD.U32 R10, RZ, RZ, UR6 ;  /* 0x00000006ff0a7e24 */ /* 0x000fe4000f8e00ff */
[----:B------:R-:W-:Y:S02]  /*1510*/  IMAD.U32 R6, RZ, RZ, UR4 ;  /* 0x00000004ff067e24 */ /* 0x000fe4000f8e00ff */
[----:B------:R-:W-:-:S02]  /*1520*/  IMAD.U32 R7, RZ, RZ, UR5 ;  /* 0x00000005ff077e24 */ /* 0x000fc4000f8e00ff */
[----:B------:R-:W-:Y:S02]  /*1530*/  IMAD.U32 R11, RZ, RZ, UR7 ;  /* 0x00000007ff0b7e24 */ /* 0x000fe4000f8e00ff */
[----:B------:R-:W-:Y:S02]  /*1540*/  IMAD.MOV.U32 R8, RZ, RZ, 0x1e1 ;  /* 0x000001e1ff087424 */ /* 0x000fe400078e00ff */
[----:B------:R-:W-:Y:S02]  /*1550*/  IMAD.MOV.U32 R12, RZ, RZ, 0x1 ;  /* 0x00000001ff0c7424 */ /* 0x000fe400078e00ff */
[----:B0-----:R-:W-:-:S07]  /*1560*/  IMAD.MOV.U32 R13, RZ, RZ, RZ ;  /* 0x000000ffff0d7224 */ /* 0x001fce00078e00ff */
[----:B------:R-:W-:-:S07]  /*1570*/  LEPC R20, `(.L_x_18) ;  /* 0x000000001014794e */ /* 0x000fce0000000000 */
[----:B-1---5:R-:W-:Y:S05]  /*1580*/  CALL.ABS.NOINC R14 ;  /* 0x000000000e007343 */ /* 0x022fea0003c00000 */
.L_x_18:
[----:B------:R-:W-:-:S13]  /*1590*/  ISETP.NE.AND P0, PT, R82, 0x3, PT ;  /* 0x000000035200780c */ /* 0x000fda0003f05270 */
[----:B------:R-:W-:Y:S05]  /*15a0*/  @!P0 BRA `(.L_x_19) ;  /* 0x0000000000048947 */ /* 0x000fea0003800000 */
[----:B------:R-:W-:Y:S01]  /*15b0*/  BPT.TRAP 0x1 ;  /* 0x000000040000795c */ /* 0x000fe20000300000 */
.L_x_19:
[----:B------:R-:W-:Y:S02]  /*15c0*/  IMAD.U32 R3, RZ, RZ, UR39 ;  /* 0x00000027ff037e24 */ /* 0x000fe4000f8e00ff */
[----:B------:R-:W-:-:S03]  /*15d0*/  IMAD.U32 R0, RZ, RZ, UR38 ;  /* 0x00000026ff007e24 */ /* 0x000fc6000f8e00ff */
[----:B------:R-:W-:Y:S02]  /*15e0*/  LEA R3, R3, UR41, 0x3 ;  /* 0x0000002903037c11 */ /* 0x000fe4000f8e18ff */
[----:B------:R-:W-:-:S04]  /*15f0*/  SHF.L.U32 R0, R0, 0x1f, RZ ;  /* 0x0000001f00007819 */ /* 0x000fc800000006ff */
[----:B------:R2:W3:Y:S01]  /*1600*/  SYNCS.PHASECHK.TRANS64.TRYWAIT P1, [R3+URZ], R0 ;  /* 0x00000000030075a7 */ /* 0x0004e2000802017f */
[----:B------:R-:W-:Y:S05]  /*1610*/  @!P0 BRA `(.L_x_20) ;  /* 0x0000000000048947 */ /* 0x000fea0003800000 */
[----:B------:R-:W-:Y:S01]  /*1620*/  BPT.TRAP 0x1 ;  /* 0x000000040000795c */ /* 0x000fe20000300000 */
.L_x_20:
[----:B---3--:R-:W-:Y:S05]  /*1630*/  @P1 BRA `(.L_x_21) ;  /* 0x0000000000081947 */ /* 0x008fea0003800000 */
[----:B------:R-:W3:Y:S02]  /*1640*/  SYNCS.PHASECHK.TRANS64.TRYWAIT P1, [R3+URZ], R0 ;  /* 0x00000000030075a7 */ /* 0x000ee4000802017f */
[----:B---3--:R-:W-:Y:S05]  /*1650*/  @!P1 BRA `(.L_x_22) ;  /* 0x0000006c006c9947 */ /* 0x008fea0003800000 */
.L_x_21:
[----:B------:R-:W-:-:S04]  /*1660*/  UISETP.LT.AND UP0, UPT, UR40, 0x1, UPT ;  /* 0x000000012800788c */ /* 0x000fc8000bf01270 */
[----:B------:R-:W-:-:S06]  /*1670*/  USEL UR4, UR40, 0x1, UP0 ;  /* 0x0000000128047887 */ /* 0x000fcc0008000000 */
[----:B--23--:R-:W-:Y:S01]  /*1680*/  IMAD.U32 R0, RZ, RZ, UR4 ;  /* 0x00000004ff007e24 */ /* 0x00cfe2000f8e00ff */
[----:B------:R-:W-:Y:S05]  /*1690*/  WARPSYNC.ALL ;  /* 0x0000000000007948 */ /* 0x000fea0003800000 */
[----:B------:R-:W-:-:S04]  /*16a0*/  IADD3 R0, -R0, UR40, RZ ;  /* 0x0000002800007c10 */ /* 0x000fc8000fffe1ff */
[----:B------:R-:W-:Y:S01]  /*16b0*/  ISETP.GE.AND P1, PT, R0, 0x1, PT ;  /* 0x000000010000780c */ /* 0x000fe20003f26270 */
[----:B------:R-:W-:Y:S01]  /*16c0*/  UIADD3 UR5, UR41, 0x1e200, URZ ;  /* 0x0001e20029057890 */ /* 0x000fe2000fffe03f */
[----:B------:R-:W-:Y:S01]  /*16d0*/  WARPGROUP.ARRIVE ;  /* 0x00000000000079c5 */ /* 0x000fe20000000000 */
[----:B------:R-:W-:Y:S02]  /*16e0*/  ULOP3.LUT UR4, UR42, 0x10000, URZ, 0xfc, !UPT ;  /* 0x000100002a047892 */ /* 0x000fe4000f8efc3f */
[----:B------:R-:W-:Y:S02]  /*16f0*/  USHF.R.U32.HI UR5, URZ, 0x4, UR5 ;  /* 0x000000043f057899 */ /* 0x000fe40008011605 */
[----:B------:R-:W-:Y:S02]  /*1700*/  ULEA UR7, UR39, UR4, 0x9 ;  /* 0x0000000427077291 */ /* 0x000fe4000f8e483f */
[----:B------:R-:W-:Y:S01]  /*1710*/  ULOP3.LUT UR5, UR5, 0x3fff, URZ, 0xc0, !UPT ;  /* 0x00003fff05057892 */ /* 0x000fe2000f8ec03f */
[----:B------:R-:W-:Y:S01]  /*1720*/  UMOV UR9, 0x80000020 ;  /* 0x8000002000097882 */ /* 0x000fe20000000000 */
[----:B------:R-:W-:-:S02]  /*1730*/  UMOV UR11, 0x80000020 ;  /* 0x80000020000b7882 */ /* 0x000fc40000000000 */
[----:B------:R-:W-:Y:S01]  /*1740*/  ULOP3.LUT UR5, UR5, 0x10000, URZ, 0xfc, !UPT ;  /* 0x0001000005057892 */ /* 0x000fe2000f8efc3f */
[----:B------:R-:W-:Y:S01]  /*1750*/  UMOV UR8, UR7 ;  /* 0x0000000700087c82 */ /* 0x000fe20008000000 */
[----:B------:R-:W-:Y:S02]  /*1760*/  UMOV UR21, UR9 ;  /* 0x0000000900157c82 */ /* 0x000fe40008000000 */
[----:B------:R-:W-:Y:S01]  /*1770*/  UIMAD UR6, UR39, 0x1c0, UR5 ;  /* 0x000001c0270678a4 */ /* 0x000fe2000f8e0205 */
[----:B------:R-:W-:Y:S01]  /*1780*/  UMOV UR20, UR8 ;  /* 0x0000000800147c82 */ /* 0x000fe20008000000 */
[----:B------:R-:W-:Y:S02]  /*1790*/  UMOV UR23, 0x80000020 ;  /* 0x8000002000177882 */ /* 0x000fe40000000000 */
[----:B------:R-:W-:Y:S02]  /*17a0*/  UIADD3 UR22, UR6, 0x40, URZ ;  /* 0x0000004006167890 */ /* 0x000fe4000fffe03f */
[----:B------:R-:W-:-:S02]  /*17b0*/  UIADD3 UR18, UR6, 0x80, URZ ;  /* 0x0000008006127890 */ /* 0x000fc4000fffe03f */
[----:B------:R-:W-:Y:S01]  /*17c0*/  UMOV UR10, UR6 ;  /* 0x00000006000a7c82 */ /* 0x000fe20008000000 */
[----:B------:R-:W-:Y:S01]  /*17d0*/  UMOV UR16, UR8 ;  /* 0x0000000800107c82 */ /* 0x000fe20008000000 */
[----:B------:R-:W-:Y:S01]  /*17e0*/  HGMMA.64x16x16.F32.BF16 R72, gdesc[UR8], RZ, !UPT, gsb0 ;  /* 0x00200000084879f0 */ /* 0x000fe2000c0018ff */
[----:B------:R-:W-:Y:S01]  /*17f0*/  UMOV UR17, UR9 ;  /* 0x0000000900117c82 */ /* 0x000fe20008000000 */
[----:B------:R-:W-:Y:S01]  /*1800*/  UMOV UR19, 0x80000020 ;  /* 0x8000002000137882 */ /* 0x000fe20000000000 */
[----:B------:R-:W-:Y:S01]  /*1810*/  UIADD3 UR14, UR6, 0xc0, URZ ;  /* 0x000000c0060e7890 */ /* 0x000fe2000fffe03f */
[----:B------:R-:W-:Y:S01]  /*1820*/  UMOV UR12, UR8 ;  /* 0x00000008000c7c82 */ /* 0x000fe20008000000 */
[----:B------:R-:W-:Y:S01]  /*1830*/  UMOV UR13, UR9 ;  /* 0x00000009000d7c82 */ /* 0x000fe20008000000 */
[----:B------:R-:W-:Y:S01]  /*1840*/  UMOV UR15, 0x80000020 ;  /* 0x80000020000f7882 */ /* 0x000fe20000000000 */
[----:B------:R-:W-:Y:S01]  /*1850*/  UIADD3 UR10, UR6, 0x100, URZ ;  /* 0x00000100060a7890 */ /* 0x000fe2000fffe03f */
[----:B------:R-:W-:Y:S01]  /*1860*/  UMOV UR11, 0x80000020 ;  /* 0x80000020000b7882 */ /* 0x000fe20000000000 */
[----:B------:R-:W-:-:S02]  /*1870*/  WARPGROUP.DEPBAR.LE gsb0, 0x0 ;  /* 0x00008000000079c5 */ /* 0x000fc40000010000 */
[----:B------:R-:W-:-:S06]  /*1880*/  WARPGROUP.ARRIVE ;  /* 0x00000000000079c5 */ /* 0x000fcc0000000000 */
[----:B------:R-:W-:Y:S01]  /*1890*/  HGMMA.64x16x16.F32.BF16 R64, gdesc[UR20], RZ, !UPT, gsb0 ;  /* 0x00200000144079f0 */ /* 0x000fe2000c0018ff */
[----:B------:R-:W-:Y:S01]  /*18a0*/  UIADD3 UR22, UR6, 0x42, URZ ;  /* 0x0000004206167890 */ /* 0x000fe2000fffe03f */
[----:B------:R-:W-:Y:S01]  /*18b0*/  UMOV UR23, 0x80000020 ;  /* 0x8000002000177882 */ /* 0x000fe20000000000 */
[----:B------:R-:W-:Y:S02]  /*18c0*/  WARPGROUP.DEPBAR.LE gsb0, 0x0 ;  /* 0x00008000000079c5 */ /* 0x000fe40000010000 */
[----:B------:R-:W-:-:S06]  /*18d0*/  WARPGROUP.ARRIVE ;  /* 0x00000000000079c5 */ /* 0x000fcc0000000000 */
[----:B------:R-:W-:Y:S01]  /*18e0*/  HGMMA.64x16x16.F32.BF16 R56, gdesc[UR16], RZ, !UPT, gsb0 ;  /* 0x00200000103879f0 */ /* 0x000fe2000c0018ff */
[----:B------:R-:W-:Y:S02]  /*18f0*/  UIADD3 UR16, UR6, 0x140, URZ ;  /* 0x0000014006107890 */ /* 0x000fe4000fffe03f */
        /* <DEDUP_REMOVED lines=11> */
[----:B------:R-:W-:Y:S01]  /*19b0*/  UMOV UR10, UR16 ;  /* 0x00000010000a7c82 */ /* 0x000fe20008000000 */
        /* <DEDUP_REMOVED lines=9> */
[----:B------:R-:W-:Y:S02]  /*1a50*/  UIADD3 UR8, UR7, 0x2, URZ ;  /* 0x0000000207087890 */ /* 0x000fe4000fffe03f */
[----:B------:R-:W-:Y:S01]  /*1a60*/  UIADD3 UR10, UR6, 0x2, URZ ;  /* 0x00000002060a7890 */ /* 0x000fe2000fffe03f */
[----:B------:R-:W-:Y:S01]  /*1a70*/  UMOV UR9, 0x80000020 ;  /* 0x8000002000097882 */ /* 0x000fe20000000000 */
[----:B------:R-:W-:Y:S01]  /*1a80*/  UMOV UR11, 0x80000020 ;  /* 0x80000020000b7882 */ /* 0x000fe20000000000 */
[----:B------:R-:W-:Y:S02]  /*1a90*/  UMOV UR21, UR9 ;  /* 0x0000000900157c82 */ /* 0x000fe40008000000 */
[----:B------:R-:W-:Y:S01]  /*1aa0*/  UMOV UR20, UR8 ;  /* 0x0000000800147c82 */ /* 0x000fe20008000000 */
[----:B------:R-:W-:Y:S01]  /*1ab0*/  UMOV UR16, UR8 ;  /* 0x0000000800107c82 */ /* 0x000fe20008000000 */
[----:B------:R-:W-:Y:S01]  /*1ac0*/  UMOV UR17, UR9 ;  /* 0x0000000900117c82 */ /* 0x000fe20008000000 */
[----:B------:R-:W-:Y:S01]  /*1ad0*/  UMOV UR12, UR8 ;  /* 0x00000008000c7c82 */ /* 0x000fe20008000000 */
[----:B------:R-:W-:Y:S01]  /*1ae0*/  UMOV UR13, UR9 ;  /* 0x00000009000d7c82 */ /* 0x000fe20008000000 */
[----:B------:R-:W-:Y:S01]  /*1af0*/  UIADD3 UR7, UR6, 0x142, URZ ;  /* 0x0000014206077890 */ /* 0x000fe2000fffe03f */
[----:B------:R-:W-:-:S02]  /*1b00*/  WARPGROUP.DEPBAR.LE gsb0, 0x0 ;  /* 0x00008000000079c5 */ /* 0x000fc40000010000 */
[----:B------:R-:W-:-:S06]  /*1b10*/  WARPGROUP.ARRIVE ;  /* 0x00000000000079c5 */ /* 0x000fcc0000000000 */
[----:B------:R-:W-:Y:S01]  /*1b20*/  HGMMA.64x16x16.F32.BF16 R72, gdesc[UR8], R72, gsb0 ;  /* 0x00200000084879f0 */ /* 0x000fe20008001848 */
[----:B------:R-:W-:Y:S01]  /*1b30*/  UIADD3 UR10, UR6, 0x102, URZ ;  /* 0x00000102060a7890 */ /* 0x000fe2000fffe03f */
[----:B------:R-:W-:Y:S01]  /*1b40*/  UMOV UR11, 0x80000020 ;  /* 0x80000020000b7882 */ /* 0x000fe20000000000 */
[----:B------:R-:W-:Y:S01]  /*1b50*/  UIADD3 UR6, UR6, 0x182, URZ ;  /* 0x0000018206067890 */ /* 0x000fe2000fffe03f */
[----:B------:R-:W-:Y:S02]  /*1b60*/  WARPGROUP.DEPBAR.LE gsb0, 0x0 ;  /* 0x00008000000079c5 */ /* 0x000fe40000010000 */
[----:B------:R-:W-:-:S06]  /*1b70*/  WARPGROUP.ARRIVE ;  /* 0x00000000000079c5 */ /* 0x000fcc0000000000 */
[----:B------:R-:W-:Y:S03]  /*1b80*/  HGMMA.64x16x16.F32.BF16 R64, gdesc[UR20], R64, gsb0 ;  /* 0x00200000144079f0 */ /* 0x000fe60008001840 */
        /* <DEDUP_REMOVED lines=8> */
[----:B------:R-:W-:Y:S01]  /*1c10*/  HGMMA.64x16x16.F32.BF16 R40, gdesc[UR8], R40, gsb0 ;  /* 0x00200000082879f0 */ /* 0x000fe20008001828 */
[----:B------:R-:W-:Y:S01]  /*1c20*/  UMOV UR10, UR7 ;  /* 0x00000007000a7c82 */ /* 0x000fe20008000000 */
[----:B------:R-:W-:Y:S01]  /*1c30*/  UMOV UR11, 0x80000020 ;  /* 0x80000020000b7882 */ /* 0x000fe20000000000 */
[----:B------:R-:W-:Y:S02]  /*1c40*/  WARPGROUP.DEPBAR.LE gsb0, 0x0 ;  /* 0x00008000000079c5 */ /* 0x000fe40000010000 */
[----:B------:R-:W-:-:S06]  /*1c50*/  WARPGROUP.ARRIVE ;  /* 0x00000000000079c5 */ /* 0x000fcc0000000000 */
[----:B------:R-:W-:Y:S01]  /*1c60*/  HGMMA.64x16x16.F32.BF16 R32, gdesc[UR8], R32, gsb0 ;  /* 0x00200000082079f0 */ /* 0x000fe20008001820 */
[----:B------:R-:W-:Y:S01]  /*1c70*/  UMOV UR10, UR6 ;  /* 0x00000006000a7c82 */ /* 0x000fe20008000000 */
[----:B------:R-:W-:Y:S01]  /*1c80*/  UMOV UR11, 0x80000020 ;  /* 0x80000020000b7882 */ /* 0x000fe20000000000 */
[----:B------:R-:W-:Y:S02]  /*1c90*/  WARPGROUP.DEPBAR.LE gsb0, 0x0 ;  /* 0x00008000000079c5 */ /* 0x000fe40000010000 */
[----:B------:R-:W-:-:S06]  /*1ca0*/  WARPGROUP.ARRIVE ;  /* 0x00000000000079c5 */ /* 0x000fcc0000000000 */
[----:B------:R-:W-:Y:S03]  /*1cb0*/  HGMMA.64x16x16.F32.BF16 R24, gdesc[UR8], R24, gsb0 ;  /* 0x00200000081879f0 */ /* 0x000fe60008001818 */
[----:B------:R-:W-:Y:S02]  /*1cc0*/  WARPGROUP.DEPBAR.LE gsb0, 0x0 ;  /* 0x00008000000079c5 */ /* 0x000fe40000010000 */
[----:B------:R-:W-:Y:S05]  /*1cd0*/  @!P1 BRA `(.L_x_23) ;  /* 0x0000000400fc9947 */ /* 0x000fea0003800000 */
[----:B------:R-:W-:Y:S01]  /*1ce0*/  UIADD3 UR6, UR39, 0x1, URZ ;  /* 0x0000000127067890 */ /* 0x000fe2000fffe03f */
[----:B------:R-:W-:Y:S02]  /*1cf0*/  IMAD.MOV.U32 R3, RZ, RZ, R0 ;  /* 0x000000ffff037224 */ /* 0x000fe400078e0000 */
[----:B01----:R-:W-:Y:S01]  /*1d00*/  IMAD.U32 R4, RZ, RZ, UR39 ;  /* 0x00000027ff047e24 */ /* 0x003fe2000f8e00ff */
[----:B------:R-:W-:-:S04]  /*1d10*/  UISETP.NE.AND UP0, UPT, UR6, 0xf, UPT ;  /* 0x0000000f0600788c */ /* 0x000fc8000bf05270 */
[----:B------:R-:W-:Y:S02]  /*1d20*/  USEL UR7, URZ, 0x1, UP0 ;  /* 0x000000013f077887 */ /* 0x000fe40008000000 */
[----:B------:R-:W-:Y:S02]  /*1d30*/  USEL UR6, UR6, URZ, UP0 ;  /* 0x0000003f06067287 */ /* 0x000fe40008000000 */
[----:B------:R-:W-:-:S06]  /*1d40*/  ULOP3.LUT UR7, UR38, UR7, URZ, 0x3c, !UPT ;  /* 0x0000000726077292 */ /* 0x000fcc000f8e3c3f */
[----:B------:R-:W-:-:S07]  /*1d50*/  IMAD.U32 R7, RZ, RZ, UR7 ;  /* 0x00000007ff077e24 */ /* 0x000fce000f8e00ff */
.L_x_30:
[----:B------:R-:W-:Y:S05]  /*1d60*/  @!P0 BRA `(.L_x_24) ;  /* 0x0000000000048947 */ /* 0x000fea0003800000 */
[----:B------:R-:W-:Y:S01]  /*1d70*/  BPT.TRAP 0x1 ;  /* 0x000000040000795c */ /* 0x000fe20000300000 */
.L_x_24:
[----:B------:R-:W-:Y:S01]  /*1d80*/  ULEA UR7, UR6, UR41, 0x3 ;  /* 0x0000002906077291 */ /* 0x000fe2000f8e183f */
[----:B------:R-:W-:-:S08]  /*1d90*/  SHF.L.U32 R5, R7, 0x1f, RZ ;  /* 0x0000001f07057819 */ /* 0x000fd000000006ff */
[----:B------:R0:W1:Y:S01]  /*1da0*/  SYNCS.PHASECHK.TRANS64.TRYWAIT P1, [UR7], R5 ;  /* 0x00000005ff0075a7 */ /* 0x0000620008020147 */
[----:B------:R-:W-:Y:S05]  /*1db0*/  @!P0 BRA `(.L_x_25) ;  /* 0x0000000000048947 */ /* 0x000fea0003800000 */
[----:B------:R-:W-:Y:S01]  /*1dc0*/  BPT.TRAP 0x1 ;  /* 0x000000040000795c */ /* 0x000fe20000300000 */
.L_x_25:
[----:B-1----:R-:W-:Y:S05]  /*1dd0*/  @P1 BRA `(.L_x_26) ;  /* 0x0000000000081947 */ /* 0x002fea0003800000 */
[----:B------:R-:W1:Y:S02]  /*1de0*/  SYNCS.PHASECHK.TRANS64.TRYWAIT P1, [UR7], R5 ;  /* 0x00000005ff0075a7 */ /* 0x000e640008020147 */
[----:B-1----:R-:W-:Y:S05]  /*1df0*/  @!P1 BRA `(.L_x_27) ;  /* 0x0000006400989947 */ /* 0x002fea0003800000 */
.L_x_26:
[----:B------:R-:W-:Y:S01]  /*1e00*/  ULEA UR7, UR6, UR4, 0x9 ;  /* 0x0000000406077291 */ /* 0x000fe2000f8e483f */
[----:B------:R-:W-:Y:S01]  /*1e10*/  WARPGROUP.ARRIVE ;  /* 0x00000000000079c5 */ /* 0x000fe20000000000 */
[----:B------:R-:W-:Y:S01]  /*1e20*/  UIMAD UR8, UR6, 0x1c0, UR5 ;  /* 0x000001c0060878a4 */ /* 0x000fe2000f8e0205 */
[----:B------:R-:W-:Y:S01]  /*1e30*/  UMOV UR13, 0x80000020 ;  /* 0x80000020000d7882 */ /* 0x000fe20000000000 */
[----:B------:R-:W-:Y:S02]  /*1e40*/  UMOV UR15, 0x80000020 ;  /* 0x80000020000f7882 */ /* 0x000fe40000000000 */
[----:B------:R-:W-:Y:S01]  /*1e50*/  UIADD3 UR9, UR8, 0x40, URZ ;  /* 0x0000004008097890 */ /* 0x000fe2000fffe03f */
[----:B------:R-:W-:Y:S02]  /*1e60*/  UMOV UR12, UR7 ;  /* 0x00000007000c7c82 */ /* 0x000fe40008000000 */
[----:B------:R-:W-:Y:S01]  /*1e70*/  UMOV UR14, UR8 ;  /* 0x00000008000e7c82 */ /* 0x000fe20008000000 */
[----:B------:R-:W-:Y:S01]  /*1e80*/  UIADD3 UR10, UR8, 0x80, URZ ;  /* 0x00000080080a7890 */ /* 0x000fe2000fffe03f */
[----:B------:R-:W-:Y:S01]  /*1e90*/  HGMMA.64x16x16.F32.BF16 R72, gdesc[UR12], R72, gsb0 ;  /* 0x002000000c4879f0 */ /* 0x000fe20008001848 */
[----:B------:R-:W-:Y:S01]  /*1ea0*/  UMOV UR15, 0x80000020 ;  /* 0x80000020000f7882 */ /* 0x000fe20000000000 */
[----:B------:R-:W-:Y:S01]  /*1eb0*/  UMOV UR14, UR9 ;  /* 0x00000009000e7c82 */ /* 0x000fe20008000000 */
[----:B------:R-:W-:-:S02]  /*1ec0*/  UIADD3 UR11, UR8, 0xc0, URZ ;  /* 0x000000c0080b7890 */ /* 0x000fc4000fffe03f */
[----:B------:R-:W-:Y:S01]  /*1ed0*/  UIADD3 UR9, UR8, 0x100, URZ ;  /* 0x0000010008097890 */ /* 0x000fe2000fffe03f */
[----:B------:R-:W-:Y:S02]  /*1ee0*/  WARPGROUP.DEPBAR.LE gsb0, 0x0 ;  /* 0x00008000000079c5 */ /* 0x000fe40000010000 */
[----:B------:R-:W-:-:S06]  /*1ef0*/  WARPGROUP.ARRIVE ;  /* 0x00000000000079c5 */ /* 0x000fcc0000000000 */
[----:B------:R-:W-:Y:S01]  /*1f00*/  HGMMA.64x16x16.F32.BF16 R64, gdesc[UR12], R64, gsb0 ;  /* 0x002000000c4079f0 */ /* 0x000fe20008001840 */
[----:B------:R-:W-:Y:S01]  /*1f10*/  UMOV UR14, UR10 ;  /* 0x0000000a000e7c82 */ /* 0x000fe20008000000 */
[----:B------:R-:W-:Y:S01]  /*1f20*/  UMOV UR15, 0x80000020 ;  /* 0x80000020000f7882 */ /* 0x000fe20000000000 */
        /* <DEDUP_REMOVED lines=27> */
[----:B------:R-:W-:Y:S02]  /*20e0*/  UIADD3 UR12, UR7, 0x2, URZ ;  /* 0x00000002070c7890 */ /* 0x000fe4000fffe03f */
[----:B------:R-:W-:Y:S01]  /*20f0*/  UIADD3 UR14, UR8, 0x2, URZ ;  /* 0x00000002080e7890 */ /* 0x000fe2000fffe03f */
[----:B------:R-:W-:Y:S01]  /*2100*/  UMOV UR13, 0x80000020 ;  /* 0x80000020000d7882 */ /* 0x000fe20000000000 */
        /* <DEDUP_REMOVED lines=13> */
[----:B------:R-:W-:Y:S02]  /*21e0*/  UIADD3 UR9, UR8, 0x142, URZ ;  /* 0x0000014208097890 */ /* 0x000fe4000fffe03f */
        /* <DEDUP_REMOVED lines=26> */
[----:B------:R-:W-:Y:S01]  /*2390*/  BPT.TRAP 0x1 ;  /* 0x000000040000795c */ /* 0x000fe20000300000 */
.L_x_28:
[----:B------:R-:W-:-:S13]  /*23a0*/  ISETP.NE.AND P1, PT, R22, RZ, PT ;  /* 0x000000ff1600720c */ /* 0x000fda0003f25270 */
[----:B01----:R-:W-:-:S05]  /*23b0*/  @P1 LEA R5, R4, UR41, 0x3 ;  /* 0x0000002904051c11 */ /* 0x003fca000f8e18ff */
[----:B------:R-:W-:-:S05]  /*23c0*/  @P1 VIADD R6, R5, 0x78 ;  /* 0x0000007805061836 */ /* 0x000fca0000000000 */
[----:B------:R-:W-:-:S04]  /*23d0*/  @P1 PRMT R6, R23, 0x654, R6 ;  /* 0x0000065417061816 */ /* 0x000fc80000000006 */
[----:B------:R0:W-:Y:S01]  /*23e0*/  @P1 SYNCS.ARRIVE.TRANS64.RED.A1T0 RZ, [R6+URZ], RZ ;  /* 0x000000ff06ff19a7 */ /* 0x0001e2000810043f */
[----:B------:R-:W-:-:S13]  /*23f0*/  ISETP.GT.U32.AND P1, PT, R19, 0x1, PT ;  /* 0x000000011300780c */ /* 0x000fda0003f24070 */
[----:B0-----:R-:W-:Y:S05]  /*2400*/  @P1 BRA `(.L_x_29) ;  /* 0x0000000000041947 */ /* 0x001fea0003800000 */
[----:B------:R-:W-:Y:S01]  /*2410*/  BPT.TRAP 0x1 ;  /* 0x000000040000795c */ /* 0x000fe20000300000 */
.L_x_29:
[----:B------:R-:W-:Y:S01]  /*2420*/  UIADD3 UR6, UR6, 0x1, URZ ;  /* 0x0000000106067890 */ /* 0x000fe2000fffe03f */
[C---:B------:R-:W-:Y:S01]  /*2430*/  ISETP.GT.AND P2, PT, R3.reuse, 0x1, PT ;  /* 0x000000010300780c */ /* 0x040fe20003f44270 */
[----:B------:R-:W-:Y:S02]  /*2440*/  VIADD R4, R4, 0x1 ;  /* 0x0000000104047836 */ /* 0x000fe40000000000 */
[----:B------:R-:W-:Y:S01]  /*2450*/  UISETP.NE.AND UP0, UPT, UR6, 0xf, UPT ;  /* 0x0000000f0600788c */ /* 0x000fe2000bf05270 */
[----:B------:R-:W-:Y:S02]  /*2460*/  VIADD R3, R3, 0xffffffff ;  /* 0xffffffff03037836 */ /* 0x000fe40000000000 */
[C---:B------:R-:W-:Y:S01]  /*2470*/  ISETP.NE.AND P1, PT, R4.reuse, 0xf, PT ;  /* 0x0000000f0400780c */ /* 0x040fe20003f25270 */
[----:B------:R-:W-:Y:S02]  /*2480*/  USEL UR7, URZ, 0x1, UP0 ;  /* 0x000000013f077887 */ /* 0x000fe40008000000 */
[----:B------:R-:W-:Y:S01]  /*2490*/  USEL UR6, UR6, URZ, UP0 ;  /* 0x0000003f06067287 */ /* 0x000fe20008000000 */
[----:B------:R-:W-:-:S03]  /*24a0*/  SEL R4, R4, RZ, P1 ;  /* 0x000000ff04047207 */ /* 0x000fc60000800000 */
[----:B------:R-:W-:Y:S01]  /*24b0*/  LOP3.LUT R7, R7, UR7, RZ, 0x3c, !PT ;  /* 0x0000000707077c12 */ /* 0x000fe2000f8e3cff */
[----:B------:R-:W-:Y:S07]  /*24c0*/  @P2 BRA `(.L_x_30) ;  /* 0xfffffff800242947 */ /* 0x000fee000383ffff */
.L_x_23:
[----:B------:R-:W2:Y:S02]  /*24d0*/  LDC R3, c[0x0][0x28c] ;  /* 0x0000a300ff037b82 */ /* 0x000ea40000000800 */
[----:B--2---:R-:W-:-:S13]  /*24e0*/  ISETP.GE.AND P1, PT, R3, 0x1, PT ;  /* 0x000000010300780c */ /* 0x004fda0003f26270 */
[----:B------:R-:W-:Y:S05]  /*24f0*/  @!P1 BRA `(.L_x_31) ;  /* 0x0000000000389947 */ /* 0x000fea0003800000 */
[----:B------:R-:W-:Y:S05]  /*2500*/  @!P0 BRA `(.L_x_32) ;  /* 0x0000000000048947 */ /* 0x000fea0003800000 */
[----:B------:R-:W-:Y:S01]  /*2510*/  BPT.TRAP 0x1 ;  /* 0x000000040000795c */ /* 0x000fe20000300000 */
.L_x_32:
[----:B------:R-:W-:-:S13]  /*2520*/  ISETP.NE.AND P0, PT, R22, RZ, PT ;  /* 0x000000ff1600720c */ /* 0x000fda0003f05270 */
[----:B------:R-:W-:-:S04]  /*2530*/  @P0 VIADD R0, R0, UR39 ;  /* 0x0000002700000c36 */ /* 0x000fc80008000000 */
[----:B01----:R-:W-:-:S05]  /*2540*/  @P0 IMAD.WIDE.U32 R4, R0, -0x77777777, RZ ;  /* 0x8888888900040825 */ /* 0x003fca00078e00ff */
[----:B------:R-:W-:-:S05]  /*2550*/  @P0 SHF.R.U32.HI R5, RZ, 0x3, R5 ;  /* 0x00000003ff050819 */ /* 0x000fca0000011605 */
[----:B------:R-:W-:-:S05]  /*2560*/  @P0 IMAD R0, R5, -0xf, R0 ;  /* 0xfffffff105000824 */ /* 0x000fca00078e0200 */
[----:B------:R-:W-:-:S05]  /*2570*/  @P0 LEA R0, R0, UR41, 0x3 ;  /* 0x0000002900000c11 */ /* 0x000fca000f8e18ff */
[----:B------:R-:W-:-:S05]  /*2580*/  @P0 VIADD R0, R0, 0x78 ;  /* 0x0000007800000836 */ /* 0x000fca0000000000 */
[----:B------:R-:W-:-:S04]  /*2590*/  @P0 PRMT R0, R23, 0x654, R0 ;  /* 0x0000065417000816 */ /* 0x000fc80000000000 */
[----:B------:R2:W-:Y:S01]  /*25a0*/  @P0 SYNCS.ARRIVE.TRANS64.RED.A1T0 RZ, [R0+URZ], RZ ;  /* 0x000000ff00ff09a7 */ /* 0x0005e2000810043f */
[----:B------:R-:W-:-:S13]  /*25b0*/  ISETP.GT.U32.AND P0, PT, R19, 0x1, PT ;  /* 0x000000011300780c */ /* 0x000fda0003f04070 */
[----:B--2---:R-:W-:Y:S05]  /*25c0*/  @P0 BRA `(.L_x_31) ;  /* 0x0000000000040947 */ /* 0x004fea0003800000 */
[----:B------:R-:W-:Y:S01]  /*25d0*/  BPT.TRAP 0x1 ;  /* 0x000000040000795c */ /* 0x000fe20000300000 */
.L_x_31:
[----:B------:R-:W2:Y:S01]  /*25e0*/  LDC R6, c[0x0][0x288] ;  /* 0x0000a200ff067b82 */ /* 0x000ea20000000800 */
[--C-:B------:R-:W-:Y:S01]  /*25f0*/  SHF.R.U32.HI R0, RZ, 0x2, R18.reuse ;  /* 0x00000002ff007819 */ /* 0x100fe20000011612 */
[----:B------:R-:W-:Y:S01]  /*2600*/  IMAD R85, R85, 0x70, RZ ;  /* 0x0000007055557824 */ /* 0x000fe200078e02ff */
[----:B01----:R-:W-:Y:S01]  /*2610*/  SHF.R.U32.HI R5, RZ, 0x7, R18 ;  /* 0x00000007ff057819 */ /* 0x003fe20000011612 */
[----:B------:R-:W-:Y:S01]  /*2620*/  UIADD3 UR39, UR40, UR39, URZ ;  /* 0x0000002728277290 */ /* 0x000fe2000fffe03f */
[----:B------:R-:W-:Y:S01]  /*2630*/  LOP3.LUT R3, R0, 0x7, RZ, 0xc0, !PT ;  /* 0x0000000700037812 */ /* 0x000fe200078ec0ff */
[C---:B------:R-:W-:Y:S01]  /*2640*/  IMAD.SHL.U32 R12, R18.reuse, 0x2, RZ ;  /* 0x00000002120c7824 */ /* 0x040fe200078e00ff */
[----:B------:R-:W-:Y:S01]  /*2650*/  LOP3.LUT R0, R5, 0x1, RZ, 0xc0, !PT ;  /* 0x0000000105007812 */ /* 0x000fe200078ec0ff */
[----:B------:R-:W-:Y:S01]  /*2660*/  UISETP.GT.U32.AND UP0, UPT, UR39, 0xe, UPT ;  /* 0x0000000e2700788c */ /* 0x000fe2000bf04070 */
[C---:B------:R-:W-:Y:S01]  /*2670*/  LOP3.LUT R4, R18.reuse, 0x60, RZ, 0xc0, !PT ;  /* 0x0000006012047812 */ /* 0x040fe200078ec0ff */
[----:B------:R-:W-:Y:S01]  /*2680*/  ULDC UR7, c[0x0][0x284] ;  /* 0x0000a10000077ab9 */ /* 0x000fe20000000800 */
[----:B------:R-:W-:Y:S01]  /*2690*/  LOP3.LUT R5, R18, 0x3, RZ, 0xc0, !PT ;  /* 0x0000000312057812 */ /* 0x000fe200078ec0ff */
[----:B------:R-:W-:Y:S01]  /*26a0*/  IMAD.SHL.U32 R8, R0, 0x40, RZ ;  /* 0x0000004000087824 */ /* 0x000fe200078e00ff */
[----:B------:R-:W-:Y:S01]  /*26b0*/  SHF.R.U32.HI R4, RZ, 0x1, R4 ;  /* 0x00000001ff047819 */ /* 0x000fe20000011604 */
[----:B------:R-:W-:Y:S01]  /*26c0*/  UISETP.LT.U32.AND UP0, UPT, UR40, 0xf, UP0 ;  /* 0x0000000f2800788c */ /* 0x000fe20008701070 */
[----:B------:R-:W-:Y:S01]  /*26d0*/  SHF.R.S32.HI R15, RZ, 0x1f, R83 ;  /* 0x0000001fff0f7819 */ /* 0x000fe20000011453 */
[----:B------:R-:W-:Y:S01]  /*26e0*/  UISETP.GE.U32.AND UP1, UPT, UR40, 0xf, UPT ;  /* 0x0000000f2800788c */ /* 0x000fe2000bf26070 */
[--C-:B------:R-:W-:Y:S01]  /*26f0*/  IADD3 R7, RZ, -R4, -R3.reuse ;  /* 0x80000004ff077210 */ /* 0x100fe20007ffe803 */
[----:B------:R-:W-:Y:S01]  /*2700*/  ULDC.64 UR8, c[0x0][0x5d0] ;  /* 0x0001740000087ab9 */ /* 0x000fe20000000a00 */
[----:B------:R-:W-:Y:S01]  /*2710*/  LOP3.LUT R3, R8, 0x40, R3, 0xe2, !PT ;  /* 0x0000004008037812 */ /* 0x000fe200078ee203 */
[----:B------:R-:W-:Y:S01]  /*2720*/  UIMAD.WIDE.U32 UR4, UR39, -0x77777777, URZ ;  /* 0x88888889270478a5 */ /* 0x000fe2000f8e003f */
[C---:B------:R-:W-:Y:S01]  /*2730*/  LOP3.LUT R12, R85.reuse, 0x6, R12, 0xf8, !PT ;  /* 0x00000006550c7812 */ /* 0x040fe200078ef80c */
[----:B------:R-:W-:Y:S01]  /*2740*/  USEL UR6, URZ, 0x1, !UP0 ;  /* 0x000000013f067887 */ /* 0x000fe2000c000000 */
[C---:B------:R-:W-:Y:S01]  /*2750*/  IMAD.WIDE R10, R84.reuse, 0x80, RZ ;  /* 0x00000080540a7825 */ /* 0x040fe200078e02ff */
[----:B--2---:R-:W-:Y:S01]  /*2760*/  ISETP.GE.AND P0, PT, R85, R6, PT ;  /* 0x000000065500720c */ /* 0x004fe20003f06270 */
[----:B------:R-:W-:Y:S01]  /*2770*/  USHF.R.U32.HI UR4, URZ, 0x3, UR5 ;  /* 0x000000033f047899 */ /* 0x000fe20008011605 */
[----:B------:R-:W-:Y:S01]  /*2780*/  SHF.R.S32.HI R13, RZ, 0x1f, R12 ;  /* 0x0000001fff0d7819 */ /* 0x000fe2000001140c */
[----:B------:R-:W-:Y:S01]  /*2790*/  IMAD R8, R5, -0x2, R6 ;  /* 0xfffffffe05087824 */ /* 0x000fe200078e0206 */
[----:B------:R-:W-:Y:S01]  /*27a0*/  ULOP3.LUT UR38, UR38, UR6, URZ, 0x3c, !UPT ;  /* 0x0000000626267292 */ /* 0x000fe2000f8e3c3f */
[----:B------:R-:W-:Y:S01]  /*27b0*/  IMAD.SHL.U32 R5, R84, 0x80, RZ ;  /* 0x0000008054057824 */ /* 0x000fe200078e00ff */
[----:B------:R-:W-:Y:S01]  /*27c0*/  LOP3.LUT R97, R10, R3, R4, 0xfe, !PT ;  /* 0x000000030a617212 */ /* 0x000fe200078efe04 */
[----:B------:R-:W-:Y:S01]  /*27d0*/  IMAD R6, R15, UR8, RZ ;  /* 0x000000080f067c24 */ /* 0x000fe2000f8e02ff */
[----:B------:R-:W-:Y:S01]  /*27e0*/  UIMAD UR39, UR4, -0xf, UR39 ;  /* 0xfffffff1042778a4 */ /* 0x000fe2000f8e0227 */
[----:B------:R-:W-:Y:S01]  /*27f0*/  IMAD R0, R0, -0x40, R7 ;  /* 0xffffffc000007824 */ /* 0x000fe200078e0207 */
[----:B------:R-:W-:Y:S01]  /*2800*/  ISETP.GE.OR P0, PT, R5, UR7, P0 ;  /* 0x0000000705007c0c */ /* 0x000fe20008706670 */
[C---:B------:R-:W-:Y:S01]  /*2810*/  IMAD R9, R83.reuse, UR9, R6 ;  /* 0x0000000953097c24 */ /* 0x040fe2000f8e0206 */
[----:B------:R-:W-:Y:S01]  /*2820*/  @UP1 ULOP3.LUT UR38, UR38, 0x1, UR4, 0x78, !UPT ;  /* 0x0000000126261892 */ /* 0x000fe2000f8e7804 */
[----:B------:R-:W-:Y:S01]  /*2830*/  IMAD.WIDE.U32 R6, R83, UR8, R12 ;  /* 0x0000000853067c25 */ /* 0x000fe2000f8e000c */
[----:B------:R-:W-:-:S03]  /*2840*/  IADD3 R3, -R5, UR7, R0 ;  /* 0x0000000705037c10 */ /* 0x000fc6000fffe100 */
[----:B------:R-:W-:Y:S02]  /*2850*/  IMAD.IADD R4, R8, 0x1, -R85 ;  /* 0x0000000108047824 */ /* 0x000fe400078e0a55 */
[----:B------:R-:W-:Y:S02]  /*2860*/  IMAD.IADD R9, R7, 0x1, R9 ;  /* 0x0000000107097824 */ /* 0x000fe400078e0209 */
[----:B------:R-:W-:Y:S02]  /*2870*/  IMAD.MOV.U32 R0, RZ, RZ, -0x1 ;  /* 0xffffffffff007424 */ /* 0x000fe400078e00ff */
[----:B------:R-:W-:Y:S01]  /*2880*/  IMAD.MOV.U32 R8, RZ, RZ, R6 ;  /* 0x000000ffff087224 */ /* 0x000fe200078e0006 */
[----:B------:R-:W-:Y:S06]  /*2890*/  @P0 BRA `(.L_x_33) ;  /* 0x0000003800400947 */ /* 0x000fec0003800000 */
[----:B------:R-:W0:Y:S01]  /*28a0*/  LDC.64 R6, c[0x0][0x5c8] ;  /* 0x00017200ff067b82 */ /* 0x000e220000000a00 */
[----:B-----5:R-:W-:Y:S01]  /*28b0*/  FSETP.NEU.AND P0, PT, R81, RZ, PT ;  /* 0x000000ff5100720b */ /* 0x020fe20003f0d000 */
[----:B------:R-:W-:Y:S01]  /*28c0*/  BSSY B0, `(.L_x_33) ;  /* 0x000038d000007945 */ /* 0x000fe20003800000 */
[----:B------:R-:W-:-:S04]  /*28d0*/  ISETP.GT.AND P1, PT, R4, RZ, PT ;  /* 0x000000ff0400720c */ /* 0x000fc80003f24270 */
[----:B------:R-:W-:Y:S01]  /*28e0*/  ISETP.GT.AND P2, PT, R3, RZ, P1 ;  /* 0x000000ff0300720c */ /* 0x000fe20000f44270 */
[-C--:B0-----:R-:W-:Y:S02]  /*28f0*/  IMAD R14, R11, R6.reuse, RZ ;  /* 0x000000060b0e7224 */ /* 0x081fe400078e02ff */
[----:B------:R-:W-:-:S04]  /*2900*/  IMAD.WIDE.U32 R86, R97, R6, R8 ;  /* 0x0000000661567225 */ /* 0x000fc800078e0008 */
[----:B------:R-:W-:-:S04]  /*2910*/  IMAD R5, R97, R7, R14 ;  /* 0x0000000761057224 */ /* 0x000fc800078e020e */
[----:B------:R-:W-:Y:S01]  /*2920*/  IMAD.IADD R99, R87, 0x1, R5 ;  /* 0x0000000157637824 */ /* 0x000fe200078e0205 */
[----:B------:R-:W-:Y:S06]  /*2930*/  @!P0 BRA `(.L_x_34) ;  /* 0x0000002400d48947 */ /* 0x000fec0003800000 */
[----:B------:R-:W0:Y:S01]  /*2940*/  LDC.64 R90, c[0x0][0x5b8] ;  /* 0x00016e00ff5a7b82 */ /* 0x000e220000000a00 */
[----:B------:R-:W-:-:S07]  /*2950*/  ULDC.64 UR4, c[0x0][0x5c0] ;  /* 0x0001700000047ab9 */ /* 0x000fce0000000a00 */
[----:B------:R-:W1:Y:S08]  /*2960*/  LDC.64 R92, c[0x0][0x5b0] ;  /* 0x00016c00ff5c7b82 */ /* 0x000e700000000a00 */
[----:B------:R-:W2:Y:S01]  /*2970*/  LDC.64 R94, c[0x0][0x5a8] ;  /* 0x00016a00ff5e7b82 */ /* 0x000ea20000000a00 */
[-C--:B0-----:R-:W-:Y:S02]  /*2980*/  IMAD R8, R15, R90.reuse, RZ ;  /* 0x0000005a0f087224 */ /* 0x081fe400078e02ff */
[----:B------:R-:W-:-:S04]  /*2990*/  IMAD.WIDE.U32 R88, R83, R90, R12 ;  /* 0x0000005a53587225 */ /* 0x000fc800078e000c */
[----:B------:R-:W-:Y:S02]  /*29a0*/  IMAD R87, R83, R91, R8 ;  /* 0x0000005b53577224 */ /* 0x000fe400078e0208 */
[-C--:B-1----:R-:W-:Y:S02]  /*29b0*/  IMAD R10, R11, R92.reuse, RZ ;  /* 0x0000005c0b0a7224 */ /* 0x082fe400078e02ff */
[----:B------:R-:W-:Y:S02]  /*29c0*/  IMAD.IADD R15, R89, 0x1, R87 ;  /* 0x00000001590f7824 */ /* 0x000fe400078e0257 */
[----:B------:R-:W-:Y:S02]  /*29d0*/  IMAD.MOV.U32 R14, RZ, RZ, R88 ;  /* 0x000000ffff0e7224 */ /* 0x000fe400078e0058 */
[C---:B------:R-:W-:Y:S02]  /*29e0*/  IMAD R91, R97.reuse, R93, R10 ;  /* 0x0000005d615b7224 */ /* 0x040fe400078e020a */
[----:B------:R-:W-:-:S04]  /*29f0*/  IMAD.WIDE.U32 R8, R97, R92, R14 ;  /* 0x0000005c61087225 */ /* 0x000fc800078e000e */
[----:B------:R-:W-:Y:S01]  /*2a00*/  IMAD.IADD R5, R9, 0x1, R91 ;  /* 0x0000000109057824 */ /* 0x000fe200078e025b */
[----:B--2---:R-:W-:-:S04]  /*2a10*/  LEA R20, P0, R8, R94, 0x1 ;  /* 0x0000005e08147211 */ /* 0x004fc800078008ff */
[----:B------:R-:W-:-:S05]  /*2a20*/  LEA.HI.X R21, R8, R95, R5, 0x1, P0 ;  /* 0x0000005f08157211 */ /* 0x000fca00000f0c05 */
[----:B------:R0:W2:Y:S01]  /*2a30*/  @P2 LDG.E.LTC128B.U16 R5, desc[UR36][R20.64] ;  /* 0x0000002414052981 */ /* 0x0000a2000c1e1520 */
[----:B------:R-:W-:Y:S01]  /*2a40*/  IMAD.WIDE.U32 R8, R97, R92, R12 ;  /* 0x0000005c61087225 */ /* 0x000fe200078e000c */
[----:B------:R-:W-:Y:S03]  /*2a50*/  BSSY B1, `(.L_x_35) ;  /* 0x0000013000017945 */ /* 0x000fe60003800000 */
[----:B------:R-:W-:Y:S02]  /*2a60*/  IMAD.IADD R9, R91, 0x1, R9 ;  /* 0x000000015b097824 */ /* 0x000fe400078e0209 */
[----:B------:R-:W-:Y:S01]  /*2a70*/  IMAD.WIDE.U32 R84, R83, R90, R8 ;  /* 0x0000005a53547225 */ /* 0x000fe200078e0008 */
[----:B0-----:R-:W-:-:S03]  /*2a80*/  SHF.L.U64.HI R21, R92, 0x3, R93 ;  /* 0x000000035c157819 */ /* 0x001fc6000001025d */
[----:B------:R-:W-:Y:S01]  /*2a90*/  IMAD.IADD R9, R87, 0x1, R85 ;  /* 0x0000000157097824 */ /* 0x000fe200078e0255 */
[----:B------:R-:W-:Y:S01]  /*2aa0*/  LEA R8, P4, R84, R94, 0x1 ;  /* 0x0000005e54087211 */ /* 0x000fe200078808ff */
[----:B------:R-:W-:-:S03]  /*2ab0*/  IMAD.SHL.U32 R20, R92, 0x8, RZ ;  /* 0x000000085c147824 */ /* 0x000fc600078e00ff */
[----:B------:R-:W-:Y:S01]  /*2ac0*/  LEA.HI.X R9, R84, R95, R9, 0x1, P4 ;  /* 0x0000005f54097211 */ /* 0x000fe200020f0c09 */
[----:B--2---:R-:W-:-:S04]  /*2ad0*/  IMAD.U32 R10, R5, 0x10000, RZ ;  /* 0x00010000050a7824 */ /* 0x004fc800078e00ff */
[----:B------:R-:W-:Y:S01]  /*2ae0*/  FMUL R11, R10, R81 ;  /* 0x000000510a0b7220 */ /* 0x000fe20000400000 */
[----:B------:R-:W-:-:S03]  /*2af0*/  LEA R10, P0, R86, UR4, 0x1 ;  /* 0x00000004560a7c11 */ /* 0x000fc6000f8008ff */
[----:B------:R-:W-:Y:S01]  /*2b00*/  FFMA R72, R72, R80, R11 ;  /* 0x0000005048487223 */ /* 0x000fe2000000000b */
[----:B------:R-:W-:Y:S02]  /*2b10*/  LEA.HI.X R11, R86, UR5, R99, 0x1, P0 ;  /* 0x00000005560b7c11 */ /* 0x000fe400080f0c63 */
[----:B------:R-:W-:Y:S02]  /*2b20*/  ISETP.GT.AND P0, PT, R4, 0x1, PT ;  /* 0x000000010400780c */ /* 0x000fe40003f04270 */
[----:B------:R-:W-:Y:S02]  /*2b30*/  F2FP.BF16.F32.PACK_AB R72, RZ, R72 ;  /* 0x00000048ff48723e */ /* 0x000fe400000010ff */
[----:B------:R-:W-:-:S03]  /*2b40*/  ISETP.GT.AND P3, PT, R3, RZ, P0 ;  /* 0x000000ff0300720c */ /* 0x000fc60000764270 */
[----:B------:R0:W-:Y:S10]  /*2b50*/  @P2 STG.E.U16 desc[UR36][R10.64], R72 ;  /* 0x000000480a002986 */ /* 0x0001f4000c101524 */
[----:B------:R-:W-:Y:S05]  /*2b60*/  @!P3 BRA `(.L_x_36) ;  /* 0x000000000004b947 */ /* 0x000fea0003800000 */
[----:B------:R1:W5:Y:S02]  /*2b70*/  LDG.E.LTC128B.U16 R5, desc[UR36][R8.64+0x2] ;  /* 0x0000022408057981 */ /* 0x000364000c1e1520 */
.L_x_36:
[----:B------:R-:W-:Y:S05]  /*2b80*/  BSYNC B1 ;  /* 0x0000000000017941 */ /* 0x000fea0003800000 */
.L_x_35:
[----:B------:R-:W-:Y:S01]  /*2b90*/  IMAD.WIDE.U32 R20, R97, R92, R20 ;  /* 0x0000005c61147225 */ /* 0x000fe200078e0014 */
[----:B------:R-:W-:Y:S02]  /*2ba0*/  ISETP.GT.AND P1, PT, R3, 0x8, P1 ;  /* 0x000000080300780c */ /* 0x000fe40000f24270 */
[C---:B0----5:R-:W-:Y:S01]  /*2bb0*/  PRMT R72, R5.reuse, 0x7610, R72 ;  /* 0x0000761005487816 */ /* 0x061fe20000000048 */
[----:B------:R-:W-:Y:S01]  /*2bc0*/  IMAD.U32 R14, R5, 0x10000, RZ ;  /* 0x00010000050e7824 */ /* 0x000fe200078e00ff */
[----:B------:R-:W-:Y:S01]  /*2bd0*/  IADD3 R88, P2, R88, R20, RZ ;  /* 0x0000001458587210 */ /* 0x000fe20007f5e0ff */
[----:B------:R-:W-:Y:S02]  /*2be0*/  IMAD.IADD R91, R91, 0x1, R21 ;  /* 0x000000015b5b7824 */ /* 0x000fe400078e0215 */
[----:B------:R-:W-:Y:S02]  /*2bf0*/  FMUL R14, R14, R81 ;  /* 0x000000510e0e7220 */ /* 0x000fe40000400000 */
[----:B------:R-:W-:-:S02]  /*2c00*/  IMAD.X R15, R91, 0x1, R15, P2 ;  /* 0x000000015b0f7824 */ /* 0x000fc400010e060f */
[----:B------:R-:W-:Y:S01]  /*2c10*/  FFMA R73, R73, R80, R14 ;  /* 0x0000005049497223 */ /* 0x000fe2000000000e */
[----:B------:R-:W-:-:S04]  /*2c20*/  LEA R14, P2, R88, R94, 0x1 ;  /* 0x0000005e580e7211 */ /* 0x000fc800078408ff */
[----:B------:R-:W-:Y:S02]  /*2c30*/  F2FP.BF16.F32.PACK_AB R73, RZ, R73 ;  /* 0x00000049ff49723e */ /* 0x000fe400000010ff */
[----:B------:R-:W-:-:S03]  /*2c40*/  LEA.HI.X R15, R88, R95, R15, 0x1, P2 ;  /* 0x0000005f580f7211 */ /* 0x000fc600010f0c0f */
[----:B------:R0:W-:Y:S04]  /*2c50*/  @P3 STG.E.U16 desc[UR36][R10.64+0x2], R73 ;  /* 0x000002490a003986 */ /* 0x0001e8000c101524 */
[----:B------:R-:W2:Y:S01]  /*2c60*/  @P1 LDG.E.LTC128B.U16 R72, desc[UR36][R14.64] ;  /* 0x000000240e481981 */ /* 0x000ea2000c1e1520 */
[----:B------:R-:W-:Y:S01]  /*2c70*/  IADD3 R20, P2, R12, R20, RZ ;  /* 0x000000140c147210 */ /* 0x000fe20007f5e0ff */
[----:B------:R-:W-:Y:S01]  /*2c80*/  BSSY B1, `(.L_x_37) ;  /* 0x0000011000017945 */ /* 0x000fe20003800000 */
[----:B------:R-:W-:-:S03]  /*2c90*/  ISETP.GT.AND P0, PT, R3, 0x8, P0 ;  /* 0x000000080300780c */ /* 0x000fc60000704270 */
[----:B------:R-:W-:Y:S01]  /*2ca0*/  IMAD.X R21, R13, 0x1, R91, P2 ;  /* 0x000000010d157824 */ /* 0x000fe200010e065b */
[----:B------:R-:W-:Y:S01]  /*2cb0*/  SHF.L.U64.HI R13, R6, 0x4, R7 ;  /* 0x00000004060d7819 */ /* 0x000fe20000010207 */
[----:B------:R-:W-:-:S04]  /*2cc0*/  IMAD.WIDE.U32 R20, R83, R90, R20 ;  /* 0x0000005a53147225 */ /* 0x000fc800078e0014 */
[----:B------:R-:W-:Y:S02]  /*2cd0*/  IMAD.IADD R7, R87, 0x1, R21 ;  /* 0x0000000157077824 */ /* 0x000fe400078e0215 */
[----:B--2---:R-:W-:-:S04]  /*2ce0*/  IMAD.U32 R12, R72, 0x10000, RZ ;  /* 0x00010000480c7824 */ /* 0x004fc800078e00ff */
[----:B------:R-:W-:Y:S01]  /*2cf0*/  FMUL R5, R12, R81 ;  /* 0x000000510c057220 */ /* 0x000fe20000400000 */
[----:B------:R-:W-:Y:S02]  /*2d00*/  LEA R12, P2, R6, R10, 0x4 ;  /* 0x0000000a060c7211 */ /* 0x000fe400078420ff */
[----:B------:R-:W-:Y:S01]  /*2d10*/  LEA R6, P3, R20, R94, 0x1 ;  /* 0x0000005e14067211 */ /* 0x000fe200078608ff */
[----:B------:R-:W-:Y:S02]  /*2d20*/  FFMA R5, R74, R80, R5 ;  /* 0x000000504a057223 */ /* 0x000fe40000000005 */
[----:B------:R-:W-:Y:S01]  /*2d30*/  IMAD.X R13, R13, 0x1, R11, P2 ;  /* 0x000000010d0d7824 */ /* 0x000fe200010e060b */
[----:B------:R-:W-:Y:S02]  /*2d40*/  LEA.HI.X R7, R20, R95, R7, 0x1, P3 ;  /* 0x0000005f14077211 */ /* 0x000fe400018f0c07 */
[----:B------:R-:W-:-:S05]  /*2d50*/  F2FP.BF16.F32.PACK_AB R5, RZ, R5 ;  /* 0x00000005ff05723e */ /* 0x000fca00000010ff */
[----:B------:R0:W-:Y:S01]  /*2d60*/  @P1 STG.E.U16 desc[UR36][R12.64], R5 ;  /* 0x000000050c001986 */ /* 0x0001e2000c101524 */
[----:B------:R-:W-:Y:S05]  /*2d70*/  @!P0 BRA `(.L_x_38) ;  /* 0x0000000000048947 */ /* 0x000fea0003800000 */
[----:B------:R2:W5:Y:S02]  /*2d80*/  LDG.E.LTC128B.U16 R72, desc[UR36][R6.64+0x2] ;  /* 0x0000022406487981 */ /* 0x000564000c1e1520 */
.L_x_38:
[----:B------:R-:W-:Y:S05]  /*2d90*/  BSYNC B1 ;  /* 0x0000000000017941 */ /* 0x000fea0003800000 */
.L_x_37:
[----:B-----5:R-:W-:Y:S01]  /*2da0*/  IMAD.U32 R14, R72, 0x10000, RZ ;  /* 0x00010000480e7824 */ /* 0x020fe200078e00ff */
[----:B------:R-:W-:Y:S01]  /*2db0*/  ISETP.GT.AND P1, PT, R4, 0x8, PT ;  /* 0x000000080400780c */ /* 0x000fe20003f24270 */
[----:B------:R-:W-:Y:S02]  /*2dc0*/  BSSY B1, `(.L_x_39) ;  /* 0x0000008000017945 */ /* 0x000fe40003800000 */
[----:B------:R-:W-:Y:S01]  /*2dd0*/  FMUL R14, R14, R81 ;  /* 0x000000510e0e7220 */ /* 0x000fe20000400000 */
[----:B------:R-:W-:-:S03]  /*2de0*/  ISETP.GT.AND P2, PT, R3, RZ, P1 ;  /* 0x000000ff0300720c */ /* 0x000fc60000f44270 */
[----:B------:R-:W-:-:S05]  /*2df0*/  FFMA R14, R75, R80, R14 ;  /* 0x000000504b0e7223 */ /* 0x000fca000000000e */
[----:B------:R-:W-:-:S05]  /*2e00*/  F2FP.BF16.F32.PACK_AB R14, RZ, R14 ;  /* 0x0000000eff0e723e */ /* 0x000fca00000010ff */
[----:B------:R3:W-:Y:S01]  /*2e10*/  @P0 STG.E.U16 desc[UR36][R12.64+0x2], R14 ;  /* 0x0000020e0c000986 */ /* 0x0007e2000c101524 */
[----:B------:R-:W-:Y:S05]  /*2e20*/  @!P2 BRA `(.L_x_40) ;  /* 0x000000000004a947 */ /* 0x000fea0003800000 */
[----:B------:R4:W5:Y:S02]  /*2e30*/  LDG.E.LTC128B.U16 R72, desc[UR36][R8.64+0x10] ;  /* 0x0000102408487981 */ /* 0x000964000c1e1520 */
.L_x_40:
[----:B------:R-:W-:Y:S05]  /*2e40*/  BSYNC B1 ;  /* 0x0000000000017941 */ /* 0x000fea0003800000 */
.L_x_39:
[----:B---3-5:R-:W-:Y:S01]  /*2e50*/  IMAD.U32 R14, R72, 0x10000, RZ ;  /* 0x00010000480e7824 */ /* 0x028fe200078e00ff */
[----:B------:R-:W-:Y:S01]  /*2e60*/  ISETP.GT.AND P0, PT, R4, 0x9, PT ;  /* 0x000000090400780c */ /* 0x000fe20003f04270 */
[----:B------:R-:W-:Y:S02]  /*2e70*/  BSSY B1, `(.L_x_41) ;  /* 0x0000008000017945 */ /* 0x000fe40003800000 */
[----:B0-----:R-:W-:Y:S01]  /*2e80*/  FMUL R5, R14, R81 ;  /* 0x000000510e057220 */ /* 0x001fe20000400000 */
[----:B------:R-:W-:-:S03]  /*2e90*/  ISETP.GT.AND P3, PT, R3, RZ, P0 ;  /* 0x000000ff0300720c */ /* 0x000fc60000764270 */
[----:B------:R-:W-:-:S05]  /*2ea0*/  FFMA R5, R76, R80, R5 ;  /* 0x000000504c057223 */ /* 0x000fca0000000005 */
[----:B------:R-:W-:-:S05]  /*2eb0*/  F2FP.BF16.F32.PACK_AB R5, RZ, R5 ;  /* 0x00000005ff05723e */ /* 0x000fca00000010ff */
[----:B------:R0:W-:Y:S01]  /*2ec0*/  @P2 STG.E.U16 desc[UR36][R10.64+0x10], R5 ;  /* 0x000010050a002986 */ /* 0x0001e2000c101524 */
[----:B------:R-:W-:Y:S05]  /*2ed0*/  @!P3 BRA `(.L_x_42) ;  /* 0x000000000004b947 */ /* 0x000fea0003800000 */
[----:B------:R3:W5:Y:S02]  /*2ee0*/  LDG.E.LTC128B.U16 R72, desc[UR36][R8.64+0x12] ;  /* 0x0000122408487981 */ /* 0x000764000c1e1520 */
.L_x_42:
[----:B------:R-:W-:Y:S05]  /*2ef0*/  BSYNC B1 ;  /* 0x0000000000017941 */ /* 0x000fea0003800000 */
.L_x_41:
[----:B-----5:R-:W-:Y:S01]  /*2f00*/  IMAD.U32 R14, R72, 0x10000, RZ ;  /* 0x00010000480e7824 */ /* 0x020fe200078e00ff */
[----:B------:R-:W-:Y:S01]  /*2f10*/  ISETP.GT.AND P1, PT, R3, 0x8, P1 ;  /* 0x000000080300780c */ /* 0x000fe20000f24270 */
[----:B------:R-:W-:Y:S02]  /*2f20*/  BSSY B1, `(.L_x_43) ;  /* 0x0000007000017945 */ /* 0x000fe40003800000 */
[----:B------:R-:W-:-:S04]  /*2f30*/  FMUL R14, R14, R81 ;  /* 0x000000510e0e7220 */ /* 0x000fc80000400000 */
[----:B------:R-:W-:-:S05]  /*2f40*/  FFMA R14, R77, R80, R14 ;  /* 0x000000504d0e7223 */ /* 0x000fca000000000e */
[----:B------:R-:W-:-:S05]  /*2f50*/  F2FP.BF16.F32.PACK_AB R14, RZ, R14 ;  /* 0x0000000eff0e723e */ /* 0x000fca00000010ff */
[----:B------:R0:W-:Y:S01]  /*2f60*/  @P3 STG.E.U16 desc[UR36][R10.64+0x12], R14 ;  /* 0x0000120e0a003986 */ /* 0x0001e2000c101524 */
[----:B------:R-:W-:Y:S05]  /*2f70*/  @!P1 BRA `(.L_x_44) ;  /* 0x0000000000049947 */ /* 0x000fea0003800000 */
[----:B------:R0:W5:Y:S02]  /*2f80*/  LDG.E.LTC128B.U16 R72, desc[UR36][R6.64+0x10] ;  /* 0x0000102406487981 */ /* 0x000164000c1e1520 */
.L_x_44:
[----:B------:R-:W-:Y:S05]  /*2f90*/  BSYNC B1 ;  /* 0x0000000000017941 */ /* 0x000fea0003800000 */
.L_x_43:
[----:B0----5:R-:W-:Y:S01]  /*2fa0*/  IMAD.U32 R14, R72, 0x10000, RZ ;  /* 0x00010000480e7824 */ /* 0x021fe200078e00ff */
        /* <DEDUP_REMOVED lines=8> */
.L_x_46:
[----:B------:R-:W-:Y:S05]  /*3030*/  BSYNC B1 ;  /* 0x0000000000017941 */ /* 0x000fea0003800000 */
.L_x_45:
        /* <DEDUP_REMOVED lines=10> */
.L_x_48:
[----:B------:R-:W-:Y:S05]  /*30e0*/  BSYNC B1 ;  /* 0x0000000000017941 */ /* 0x000fea0003800000 */
.L_x_47:
[----:B0----5:R-:W-:Y:S01]  /*30f0*/  IMAD.U32 R14, R72, 0x10000, RZ ;  /* 0x00010000480e7824 */ /* 0x021fe200078e00ff */
        /* <DEDUP_REMOVED lines=9> */
.L_x_50:
[----:B------:R-:W-:Y:S05]  /*3190*/  BSYNC B1 ;  /* 0x0000000000017941 */ /* 0x000fea0003800000 */
.L_x_49:
        /* <DEDUP_REMOVED lines=9> */
.L_x_52:
[----:B------:R-:W-:Y:S05]  /*3230*/  BSYNC B1 ;  /* 0x0000000000017941 */ /* 0x000fea0003800000 */
.L_x_51:
        /* <DEDUP_REMOVED lines=9> */
.L_x_54:
[----:B------:R-:W-:Y:S05]  /*32d0*/  BSYNC B1 ;  /* 0x0000000000017941 */ /* 0x000fea0003800000 */
.L_x_53:
        /* <DEDUP_REMOVED lines=10> */
.L_x_56:
[----:B------:R-:W-:Y:S05]  /*3380*/  BSYNC B1 ;  /* 0x0000000000017941 */ /* 0x000fea0003800000 */
.L_x_55:
        /* <DEDUP_REMOVED lines=10> */
.L_x_58:
[----:B------:R-:W-:Y:S05]  /*3430*/  BSYNC B1 ;  /* 0x0000000000017941 */ /* 0x000fea0003800000 */
.L_x_57:
        /* <DEDUP_REMOVED lines=9> */
.L_x_60:
[----:B------:R-:W-:Y:S05]  /*34d0*/  BSYNC B1 ;  /* 0x0000000000017941 */ /* 0x000fea0003800000 */
.L_x_59:
        /* <DEDUP_REMOVED lines=9> */
.L_x_62:
[----:B------:R-:W-:Y:S05]  /*3570*/  BSYNC B1 ;  /* 0x0000000000017941 */ /* 0x000fea0003800000 */
.L_x_61:
        /* <DEDUP_REMOVED lines=10> */
.L_x_64:
[----:B------:R-:W-:Y:S05]  /*3620*/  BSYNC B1 ;  /* 0x0000000000017941 */ /* 0x000fea0003800000 */
.L_x_63:
        /* <DEDUP_REMOVED lines=10> */
.L_x_66:
[----:B------:R-:W-:Y:S05]  /*36d0*/  BSYNC B1 ;  /* 0x0000000000017941 */ /* 0x000fea0003800000 */
.L_x_65:
        /* <DEDUP_REMOVED lines=9> */
.L_x_68:
[----:B------:R-:W-:Y:S05]  /*3770*/  BSYNC B1 ;  /* 0x0000000000017941 */ /* 0x000fea0003800000 */
.L_x_67:
        /* <DEDUP_REMOVED lines=9> */
.L_x_70:
[----:B------:R-:W-:Y:S05]  /*3810*/  BSYNC B1 ;  /* 0x0000000000017941 */ /* 0x000fea0003800000 */
.L_x_69:
        /* <DEDUP_REMOVED lines=10> */
.L_x_72:
[----:B------:R-:W-:Y:S05]  /*38c0*/  BSYNC B1 ;  /* 0x0000000000017941 */ /* 0x000fea0003800000 */
.L_x_71:
        /* <DEDUP_REMOVED lines=10> */
.L_x_74:
[----:B------:R-:W-:Y:S05]  /*3970*/  BSYNC B1 ;  /* 0x0000000000017941 */ /* 0x000fea0003800000 */
.L_x_73:
        /* <DEDUP_REMOVED lines=9> */
.L_x_76:
[----:B------:R-:W-:Y:S05]  /*3a10*/  BSYNC B1 ;  /* 0x0000000000017941 */ /* 0x000fea0003800000 */
.L_x_75:
        /* <DEDUP_REMOVED lines=9> */
.L_x_78:
[----:B------:R-:W-:Y:S05]  /*3ab0*/  BSYNC B1 ;  /* 0x0000000000017941 */ /* 0x000fea0003800000 */
.L_x_77:
        /* <DEDUP_REMOVED lines=10> */
.L_x_80:
[----:B------:R-:W-:Y:S05]  /*3b60*/  BSYNC B1 ;  /* 0x0000000000017941 */ /* 0x000fea0003800000 */
.L_x_79:
        /* <DEDUP_REMOVED lines=10> */
.L_x_82:
[----:B------:R-:W-:Y:S05]  /*3c10*/  BSYNC B1 ;  /* 0x0000000000017941 */ /* 0x000fea0003800000 */
.L_x_81:
        /* <DEDUP_REMOVED lines=9> */
.L_x_84:
[----:B------:R-:W-:Y:S05]  /*3cb0*/  BSYNC B1 ;  /* 0x0000000000017941 */ /* 0x000fea0003800000 */
.L_x_83:
        /* <DEDUP_REMOVED lines=9> */
.L_x_86:
[----:B------:R-:W-:Y:S05]  /*3d50*/  BSYNC B1 ;  /* 0x0000000000017941 */ /* 0x000fea0003800000 */
.L_x_85:
        /* <DEDUP_REMOVED lines=10> */
.L_x_88:
[----:B------:R-:W-:Y:S05]  /*3e00*/  BSYNC B1 ;  /* 0x0000000000017941 */ /* 0x000fea0003800000 */
.L_x_87:
        /* <DEDUP_REMOVED lines=10> */
.L_x_90:
[----:B------:R-:W-:Y:S05]  /*3eb0*/  BSYNC B1 ;  /* 0x0000000000017941 */ /* 0x000fea0003800000 */
.L_x_89:
        /* <DEDUP_REMOVED lines=9> */
.L_x_92:
[----:B------:R-:W-:Y:S05]  /*3f50*/  BSYNC B1 ;  /* 0x0000000000017941 */ /* 0x000fea0003800000 */
.L_x_91:
        /* <DEDUP_REMOVED lines=9> */
.L_x_94:
[----:B------:R-:W-:Y:S05]  /*3ff0*/  BSYNC B1 ;  /* 0x0000000000017941 */ /* 0x000fea0003800000 */
.L_x_93:
        /* <DEDUP_REMOVED lines=10> */
.L_x_96:
[----:B------:R-:W-:Y:S05]  /*40a0*/  BSYNC B1 ;  /* 0x0000000000017941 */ /* 0x000fea0003800000 */
.L_x_95:
        /* <DEDUP_REMOVED lines=10> */
.L_x_98:
[----:B------:R-:W-:Y:S05]  /*4150*/  BSYNC B1 ;  /* 0x0000000000017941 */ /* 0x000fea0003800000 */
.L_x_97:
        /* <DEDUP_REMOVED lines=9> */
.L_x_100:
[----:B------:R-:W-:Y:S05]  /*41f0*/  BSYNC B1 ;  /* 0x0000000000017941 */ /* 0x000fea0003800000 */
.L_x_99:
        /* <DEDUP_REMOVED lines=9> */
.L_x_102:
[----:B------:R-:W-:Y:S05]  /*4290*/  BSYNC B1 ;  /* 0x0000000000017941 */ /* 0x000fea0003800000 */
.L_x_101:
        /* <DEDUP_REMOVED lines=10> */
.L_x_104:
[----:B------:R-:W-:Y:S05]  /*4340*/  BSYNC B1 ;  /* 0x0000000000017941 */ /* 0x000fea0003800000 */
.L_x_103:
        /* <DEDUP_REMOVED lines=10> */
.L_x_106:
[----:B------:R-:W-:Y:S05]  /*43f0*/  BSYNC B1 ;  /* 0x0000000000017941 */ /* 0x000fea0003800000 */
.L_x_105:
        /* <DEDUP_REMOVED lines=9> */
.L_x_108:
[----:B------:R-:W-:Y:S05]  /*4490*/  BSYNC B1 ;  /* 0x0000000000017941 */ /* 0x000fea0003800000 */
.L_x_107:
        /* <DEDUP_REMOVED lines=9> */
.L_x_110:
[----:B------:R-:W-:Y:S05]  /*4530*/  BSYNC B1 ;  /* 0x0000000000017941 */ /* 0x000fea0003800000 */
.L_x_109:
        /* <DEDUP_REMOVED lines=10> */
.L_x_112:
[----:B------:R-:W-:Y:S05]  /*45e0*/  BSYNC B1 ;  /* 0x0000000000017941 */ /* 0x000fea0003800000 */
.L_x_111:
        /* <DEDUP_REMOVED lines=10> */
.L_x_114:
[----:B------:R-:W-:Y:S05]  /*4690*/  BSYNC B1 ;  /* 0x0000000000017941 */ /* 0x000fea0003800000 */
.L_x_113:
        /* <DEDUP_REMOVED lines=9> */
.L_x_116:
[----:B------:R-:W-:Y:S05]  /*4730*/  BSYNC B1 ;  /* 0x0000000000017941 */ /* 0x000fea0003800000 */
.L_x_115:
        /* <DEDUP_REMOVED lines=9> */
.L_x_118:
[----:B------:R-:W-:Y:S05]  /*47d0*/  BSYNC B1 ;  /* 0x0000000000017941 */ /* 0x000fea0003800000 */
.L_x_117:
        /* <DEDUP_REMOVED lines=10> */
.L_x_120:
[----:B------:R-:W-:Y:S05]  /*4880*/  BSYNC B1 ;  /* 0x0000000000017941 */ /* 0x000fea0003800000 */
.L_x_119:
        /* <DEDUP_REMOVED lines=10> */
.L_x_122:
[----:B------:R-:W-:Y:S05]  /*4930*/  BSYNC B1 ;  /* 0x0000000000017941 */ /* 0x000fea0003800000 */
.L_x_121:
        /* <DEDUP_REMOVED lines=9> */
.L_x_124:
[----:B------:R-:W-:Y:S05]  /*49d0*/  BSYNC B1 ;  /* 0x0000000000017941 */ /* 0x000fea0003800000 */
.L_x_123:
        /* <DEDUP_REMOVED lines=9> */
.L_x_126:
[----:B------:R-:W-:Y:S05]  /*4a70*/  BSYNC B1 ;  /* 0x0000000000017941 */ /* 0x000fea0003800000 */
.L_x_125:
        /* <DEDUP_REMOVED lines=10> */
.L_x_128:
[----:B------:R-:W-:Y:S05]  /*4b20*/  BSYNC B1 ;  /* 0x0000000000017941 */ /* 0x000fea0003800000 */
.L_x_127:
        /* <DEDUP_REMOVED lines=10> */
.L_x_130:
[----:B------:R-:W-:Y:S05]  /*4bd0*/  BSYNC B1 ;  /* 0x0000000000017941 */ /* 0x000fea0003800000 */
.L_x_129:
        /* <DEDUP_REMOVED lines=9> */
.L_x_132:
[----:B------:R-:W-:Y:S05]  /*4c70*/  BSYNC B1 ;  /* 0x0000000000017941 */ /* 0x000fea0003800000 */
.L_x_131:
        /* <DEDUP_REMOVED lines=9> */
.L_x_134:
[----:B------:R-:W-:Y:S05]  /*4d10*/  BSYNC B1 ;  /* 0x0000000000017941 */ /* 0x000fea0003800000 */
.L_x_133:
        /* <DEDUP_REMOVED lines=10> */
.L_x_136:
[----:B------:R-:W-:Y:S05]  /*4dc0*/  BSYNC B1 ;  /* 0x0000000000017941 */ /* 0x000fea0003800000 */
.L_x_135:
[----:B0----5:R-:W-:Y:S01]  /*4dd0*/  IMAD.U32 R14, R72, 0x10000, RZ ;  /* 0x00010000480e7824 */ /* 0x021fe200078e00ff */
[----:B------:R-:W-:Y:S01]  /*4de0*/  ISETP.GT.AND P0, PT, R4, 0x69, PT ;  /* 0x000000690400780c */ /* 0x000fe20003f04270 */
[----:B------:R-:W-:Y:S01]  /*4df0*/  @P2 IMAD.MOV.U32 R4, RZ, RZ, R10 ;  /* 0x000000ffff042224 */ /* 0x000fe200078e000a */
[----:B------:R-:W-:Y:S01]  /*4e00*/  BSSY B1, `(.L_x_137) ;  /* 0x000000a000017945 */ /* 0x000fe20003800000 */
[----:B------:R-:W-:Y:S01]  /*4e10*/  FMUL R5, R14, R81 ;  /* 0x000000510e057220 */ /* 0x000fe20000400000 */
[----:B------:R-:W-:-:S03]  /*4e20*/  ISETP.GT.AND P3, PT, R3, RZ, P0 ;  /* 0x000000ff0300720c */ /* 0x000fc60000764270 */
[----:B------:R-:W-:-:S05]  /*4e30*/  FFMA R5, R28, R80, R5 ;  /* 0x000000501c057223 */ /* 0x000fca0000000005 */
[----:B------:R-:W-:-:S04]  /*4e40*/  F2FP.BF16.F32.PACK_AB R5, RZ, R5 ;  /* 0x00000005ff05723e */ /* 0x000fc800000010ff */
[----:B------:R-:W-:Y:S01]  /*4e50*/  PRMT R14, R5, 0x7610, R14 ;  /* 0x00007610050e7816 */ /* 0x000fe2000000000e */
[----:B------:R-:W-:-:S05]  /*4e60*/  @P2 IMAD.MOV.U32 R5, RZ, RZ, R11 ;  /* 0x000000ffff052224 */ /* 0x000fca00078e000b */
[----:B------:R0:W-:Y:S01]  /*4e70*/  @P2 STG.E.U16 desc[UR36][R4.64+0xd0], R14 ;  /* 0x0000d00e04002986 */ /* 0x0001e2000c101524 */
[----:B------:R-:W-:Y:S05]  /*4e80*/  @!P3 BRA `(.L_x_138) ;  /* 0x000000000004b947 */ /* 0x000fea0003800000 */
[----:B------:R0:W5:Y:S02]  /*4e90*/  LDG.E.LTC128B.U16 R72, desc[UR36][R8.64+0xd2] ;  /* 0x0000d22408487981 */ /* 0x000164000c1e1520 */
.L_x_138:
[----:B------:R-:W-:Y:S05]  /*4ea0*/  BSYNC B1 ;  /* 0x0000000000017941 */ /* 0x000fea0003800000 */
.L_x_137:
        /* <DEDUP_REMOVED lines=9> */
.L_x_140:
[----:B------:R-:W-:Y:S05]  /*4f40*/  BSYNC B1 ;  /* 0x0000000000017941 */ /* 0x000fea0003800000 */
.L_x_139:
[----:B0----5:R-:W-:Y:S01]  /*4f50*/  IMAD.U32 R4, R72, 0x10000, RZ ;  /* 0x0001000048047824 */ /* 0x021fe200078e00ff */
[----:B------:R-:W-:Y:S01]  /*4f60*/  ISETP.GT.AND P0, PT, R3, 0x8, P0 ;  /* 0x000000080300780c */ /* 0x000fe20000704270 */
[----:B------:R-:W-:Y:S02]  /*4f70*/  BSSY B1, `(.L_x_141) ;  /* 0x000000a000017945 */ /* 0x000fe40003800000 */
[----:B------:R-:W-:Y:S01]  /*4f80*/  FMUL R5, R4, R81 ;  /* 0x0000005104057220 */ /* 0x000fe20000400000 */
[----:B------:R-:W-:-:S03]  /*4f90*/  @P1 IMAD.MOV.U32 R4, RZ, RZ, R12 ;  /* 0x000000ffff041224 */ /* 0x000fc600078e000c */
[----:B------:R-:W-:-:S05]  /*4fa0*/  FFMA R5, R30, R80, R5 ;  /* 0x000000501e057223 */ /* 0x000fca0000000005 */
[----:B------:R-:W-:-:S04]  /*4fb0*/  F2FP.BF16.F32.PACK_AB R5, RZ, R5 ;  /* 0x00000005ff05723e */ /* 0x000fc800000010ff */
[----:B-1-34-:R-:W-:Y:S01]  /*4fc0*/  PRMT R8, R5, 0x7610, R8 ;  /* 0x0000761005087816 */ /* 0x01afe20000000008 */
[----:B------:R-:W-:-:S05]  /*4fd0*/  @P1 IMAD.MOV.U32 R5, RZ, RZ, R13 ;  /* 0x000000ffff051224 */ /* 0x000fca00078e000d */
[----:B------:R0:W-:Y:S01]  /*4fe0*/  @P1 STG.E.U16 desc[UR36][R4.64+0xd0], R8 ;  /* 0x0000d00804001986 */ /* 0x0001e2000c101524 */
[----:B------:R-:W-:Y:S05]  /*4ff0*/  @!P0 BRA `(.L_x_142) ;  /* 0x0000000000048947 */ /* 0x000fea0003800000 */
[----:B------:R1:W5:Y:S02]  /*5000*/  LDG.E.LTC128B.U16 R72, desc[UR36][R6.64+0xd2] ;  /* 0x0000d22406487981 */ /* 0x000364000c1e1520 */
.L_x_142:
[----:B------:R-:W-:Y:S05]  /*5010*/  BSYNC B1 ;  /* 0x0000000000017941 */ /* 0x000fea0003800000 */
.L_x_141:
[----:B------:R-:W-:Y:S05]  /*5020*/  @!P0 BRA `(.L_x_143) ;  /* 0x0000001000588947 */ /* 0x000fea0003800000 */
[----:B-----5:R-:W-:-:S04]  /*5030*/  IMAD.U32 R72, R72, 0x10000, RZ ;  /* 0x0001000048487824 */ /* 0x020fc800078e00ff */
[----:B------:R-:W-:-:S04]  /*5040*/  FMUL R72, R72, R81 ;  /* 0x0000005148487220 */ /* 0x000fc80000400000 */
[----:B------:R-:W-:-:S05]  /*5050*/  FFMA R72, R31, R80, R72 ;  /* 0x000000501f487223 */ /* 0x000fca0000000048 */
[----:B------:R-:W-:-:S05]  /*5060*/  F2FP.BF16.F32.PACK_AB R72, RZ, R72 ;  /* 0x00000048ff48723e */ /* 0x000fca00000010ff */
[----:B------:R3:W-:Y:S01]  /*5070*/  STG.E.U16 desc[UR36][R12.64+0xd2], R72 ;  /* 0x0000d2480c007986 */ /* 0x0007e2000c101524 */
[----:B------:R-:W-:Y:S05]  /*5080*/  BRA `(.L_x_143) ;  /* 0x0000001000407947 */ /* 0x000fea0003800000 */
.L_x_34:
[----:B------:R-:W-:Y:S01]  /*5090*/  ULDC.64 UR4, c[0x0][0x5c0] ;  /* 0x0001700000047ab9 */ /* 0x000fe20000000a00 */
[----:B------:R-:W-:Y:S01]  /*50a0*/  ISETP.GT.AND P3, PT, R4, 0x1, PT ;  /* 0x000000010400780c */ /* 0x000fe20003f64270 */
[-C--:B------:R-:W-:Y:S01]  /*50b0*/  FMUL R72, R72, R80.reuse ;  /* 0x0000005048487220 */ /* 0x080fe20000400000 */
[----:B------:R-:W-:Y:S01]  /*50c0*/  LEA R8, P0, R86, UR4, 0x1 ;  /* 0x0000000456087c11 */ /* 0x000fe2000f8008ff */
[-C--:B------:R-:W-:Y:S01]  /*50d0*/  FMUL R73, R73, R80.reuse ;  /* 0x0000005049497220 */ /* 0x080fe20000400000 */
[----:B------:R-:W-:Y:S01]  /*50e0*/  SHF.L.U64.HI R7, R6, 0x4, R7 ;  /* 0x0000000406077819 */ /* 0x000fe20000010207 */
[-C--:B------:R-:W-:Y:S01]  /*50f0*/  FMUL R74, R74, R80.reuse ;  /* 0x000000504a4a7220 */ /* 0x080fe20000400000 */
[----:B------:R-:W-:Y:S01]  /*5100*/  LEA.HI.X R9, R86, UR5, R99, 0x1, P0 ;  /* 0x0000000556097c11 */ /* 0x000fe200080f0c63 */
[-C--:B------:R-:W-:Y:S01]  /*5110*/  FMUL R75, R75, R80.reuse ;  /* 0x000000504b4b7220 */ /* 0x080fe20000400000 */
[----:B------:R-:W-:Y:S01]  /*5120*/  ISETP.GT.AND P0, PT, R3, RZ, P3 ;  /* 0x000000ff0300720c */ /* 0x000fe20001f04270 */
[----:B------:R-:W-:Y:S01]  /*5130*/  FMUL R76, R76, R80 ;  /* 0x000000504c4c7220 */ /* 0x000fe20000400000 */
[----:B------:R-:W-:Y:S01]  /*5140*/  F2FP.BF16.F32.PACK_AB R72, RZ, R72 ;  /* 0x00000048ff48723e */ /* 0x000fe200000010ff */
[-C--:B------:R-:W-:Y:S01]  /*5150*/  FMUL R77, R77, R80.reuse ;  /* 0x000000504d4d7220 */ /* 0x080fe20000400000 */
[----:B------:R-:W-:Y:S01]  /*5160*/  F2FP.BF16.F32.PACK_AB R73, RZ, R73 ;  /* 0x00000049ff49723e */ /* 0x000fe200000010ff */
[----:B------:R-:W-:Y:S01]  /*5170*/  FMUL R78, R78, R80 ;  /* 0x000000504e4e7220 */ /* 0x000fe20000400000 */
[----:B------:R-:W-:Y:S01]  /*5180*/  ISETP.GT.AND P1, PT, R3, 0x8, P1 ;  /* 0x000000080300780c */ /* 0x000fe20000f24270 */
[----:B------:R-:W-:Y:S01]  /*5190*/  @P2 STG.E.U16 desc[UR36][R8.64], R72 ;  /* 0x0000004808002986 */ /* 0x000fe2000c101524 */
[----:B------:R-:W-:Y:S01]  /*51a0*/  LEA R6, P4, R6, R8, 0x4 ;  /* 0x0000000806067211 */ /* 0x000fe200078820ff */
[-C--:B------:R-:W-:Y:S01]  /*51b0*/  FMUL R79, R79, R80.reuse ;  /* 0x000000504f4f7220 */ /* 0x080fe20000400000 */
[----:B------:R-:W-:Y:S01]  /*51c0*/  ISETP.GT.AND P2, PT, R4, 0x8, PT ;  /* 0x000000080400780c */ /* 0x000fe20003f44270 */
[-C--:B------:R-:W-:Y:S01]  /*51d0*/  FMUL R64, R64, R80.reuse ;  /* 0x0000005040407220 */ /* 0x080fe20000400000 */
[----:B------:R-:W-:Y:S01]  /*51e0*/  ISETP.GT.AND P3, PT, R3, 0x8, P3 ;  /* 0x000000080300780c */ /* 0x000fe20001f64270 */
[----:B------:R-:W-:Y:S01]  /*51f0*/  @P0 STG.E.U16 desc[UR36][R8.64+0x2], R73 ;  /* 0x0000024908000986 */ /* 0x000fe2000c101524 */
[----:B------:R-:W-:Y:S01]  /*5200*/  ISETP.GT.AND P0, PT, R4, 0x9, PT ;  /* 0x000000090400780c */ /* 0x000fe20003f04270 */
[----:B------:R-:W-:Y:S01]  /*5210*/  IMAD.X R7, R7, 0x1, R9, P4 ;  /* 0x0000000107077824 */ /* 0x000fe200020e0609 */
[----:B------:R-:W-:Y:S01]  /*5220*/  ISETP.GT.AND P5, PT, R3, RZ, P2 ;  /* 0x000000ff0300720c */ /* 0x000fe200017a4270 */
[-C--:B------:R-:W-:Y:S01]  /*5230*/  FMUL R65, R65, R80.reuse ;  /* 0x0000005041417220 */ /* 0x080fe20000400000 */
[----:B------:R-:W-:Y:S01]  /*5240*/  ISETP.GT.AND P4, PT, R3, RZ, P0 ;  /* 0x000000ff0300720c */ /* 0x000fe20000784270 */
[----:B------:R-:W-:Y:S01]  /*5250*/  FMUL R66, R66, R80 ;  /* 0x0000005042427220 */ /* 0x000fe20000400000 */
[----:B------:R-:W-:Y:S01]  /*5260*/  F2FP.BF16.F32.PACK_AB R74, RZ, R74 ;  /* 0x0000004aff4a723e */ /* 0x000fe200000010ff */
[-C--:B------:R-:W-:Y:S01]  /*5270*/  FMUL R67, R67, R80.reuse ;  /* 0x0000005043437220 */ /* 0x080fe20000400000 */
[----:B------:R-:W-:Y:S01]  /*5280*/  F2FP.BF16.F32.PACK_AB R75, RZ, R75 ;  /* 0x0000004bff4b723e */ /* 0x000fe200000010ff */
[----:B------:R-:W-:Y:S01]  /*5290*/  FMUL R68, R68, R80 ;  /* 0x0000005044447220 */ /* 0x000fe20000400000 */
[----:B------:R-:W-:Y:S01]  /*52a0*/  F2FP.BF16.F32.PACK_AB R76, RZ, R76 ;  /* 0x0000004cff4c723e */ /* 0x000fe200000010ff */
[----:B------:R-:W-:Y:S01]  /*52b0*/  @P1 STG.E.U16 desc[UR36][R6.64], R74 ;  /* 0x0000004a06001986 */ /* 0x000fe2000c101524 */
[----:B------:R-:W-:Y:S01]  /*52c0*/  F2FP.BF16.F32.PACK_AB R77, RZ, R77 ;  /* 0x0000004dff4d723e */ /* 0x000fe200000010ff */
[-C--:B------:R-:W-:Y:S01]  /*52d0*/  FMUL R69, R69, R80.reuse ;  /* 0x0000005045457220 */ /* 0x080fe20000400000 */
[C---:B------:R-:W-:Y:S01]  /*52e0*/  ISETP.GT.AND P2, PT, R3.reuse, 0x8, P2 ;  /* 0x000000080300780c */ /* 0x040fe20001744270 */
[----:B------:R-:W-:Y:S01]  /*52f0*/  @P3 STG.E.U16 desc[UR36][R6.64+0x2], R75 ;  /* 0x0000024b06003986 */ /* 0x000fe2000c101524 */
[----:B------:R-:W-:Y:S01]  /*5300*/  ISETP.GT.AND P1, PT, R4, 0x10, PT ;  /* 0x000000100400780c */ /* 0x000fe20003f24270 */
[-C--:B------:R-:W-:Y:S01]  /*5310*/  FMUL R70, R70, R80.reuse ;  /* 0x0000005046467220 */ /* 0x080fe20000400000 */
[----:B------:R-:W-:Y:S01]  /*5320*/  ISETP.GT.AND P3, PT, R3, 0x8, P0 ;  /* 0x000000080300780c */ /* 0x000fe20000764270 */
[----:B------:R-:W-:Y:S01]  /*5330*/  @P5 STG.E.U16 desc[UR36][R8.64+0x10], R76 ;  /* 0x0000104c08005986 */ /* 0x000fe2000c101524 */
[----:B------:R-:W-:Y:S01]  /*5340*/  ISETP.GT.AND P0, PT, R4, 0x11, PT ;  /* 0x000000110400780c */ /* 0x000fe20003f04270 */
[-C--:B------:R-:W-:Y:S01]  /*5350*/  FMUL R71, R71, R80.reuse ;  /* 0x0000005047477220 */ /* 0x080fe20000400000 */
[C---:B------:R-:W-:Y:S01]  /*5360*/  ISETP.GT.AND P5, PT, R3.reuse, RZ, P1 ;  /* 0x000000ff0300720c */ /* 0x040fe20000fa4270 */
[----:B------:R-:W-:Y:S01]  /*5370*/  @P4 STG.E.U16 desc[UR36][R8.64+0x12], R77 ;  /* 0x0000124d08004986 */ /* 0x000fe2000c101524 */
        /* <DEDUP_REMOVED lines=129> */
[----:B------:R-:W-:Y:S01]  /*5b90*/  FMUL R31, R31, R80 ;  /* 0x000000501f1f7220 */ /* 0x000fe20000400000 */
[----:B------:R-:W-:Y:S01]  /*5ba0*/  ISETP.GT.AND P1, PT, R3, 0x8, P2 ;  /* 0x000000080300780c */ /* 0x000fe20001724270 */
[----:B------:R-:W-:Y:S01]  /*5bb0*/  @P3 STG.E.U16 desc[UR36][R6.64+0x72], R55 ;  /* 0x0000723706003986 */ /* 0x000fe2000c101524 */
[----:B------:R-:W-:-:S02]  /*5bc0*/  ISETP.GT.AND P2, PT, R4, 0x48, PT ;  /* 0x000000480400780c */ /* 0x000fc40003f44270 */
[C---:B------:R-:W-:Y:S01]  /*5bd0*/  ISETP.GT.AND P3, PT, R3.reuse, 0x8, P0 ;  /* 0x000000080300780c */ /* 0x040fe20000764270 */
[----:B------:R-:W-:Y:S01]  /*5be0*/  @P5 STG.E.U16 desc[UR36][R8.64+0x80], R40 ;  /* 0x0000802808005986 */ /* 0x000fe2000c101524 */
[----:B------:R-:W-:Y:S02]  /*5bf0*/  ISETP.GT.AND P0, PT, R4, 0x49, PT ;  /* 0x000000490400780c */ /* 0x000fe40003f04270 */
[C---:B------:R-:W-:Y:S01]  /*5c00*/  ISETP.GT.AND P5, PT, R3.reuse, RZ, P2 ;  /* 0x000000ff0300720c */ /* 0x040fe200017a4270 */
[----:B------:R-:W-:Y:S01]  /*5c10*/  @P4 STG.E.U16 desc[UR36][R8.64+0x82], R41 ;  /* 0x0000822908004986 */ /* 0x000fe2000c101524 */
[----:B------:R-:W-:Y:S02]  /*5c20*/  ISETP.GT.AND P4, PT, R3, RZ, P0 ;  /* 0x000000ff0300720c */ /* 0x000fe40000784270 */
[----:B------:R-:W-:Y:S02]  /*5c30*/  F2FP.BF16.F32.PACK_AB R42, RZ, R42 ;  /* 0x0000002aff2a723e */ /* 0x000fe400000010ff */
[----:B------:R-:W-:-:S02]  /*5c40*/  F2FP.BF16.F32.PACK_AB R43, RZ, R43 ;  /* 0x0000002bff2b723e */ /* 0x000fc400000010ff */
[----:B------:R-:W-:Y:S01]  /*5c50*/  F2FP.BF16.F32.PACK_AB R44, RZ, R44 ;  /* 0x0000002cff2c723e */ /* 0x000fe200000010ff */
[----:B------:R-:W-:Y:S01]  /*5c60*/  @P1 STG.E.U16 desc[UR36][R6.64+0x80], R42 ;  /* 0x0000802a06001986 */ /* 0x000fe2000c101524 */
[----:B------:R-:W-:Y:S02]  /*5c70*/  F2FP.BF16.F32.PACK_AB R45, RZ, R45 ;  /* 0x0000002dff2d723e */ /* 0x000fe400000010ff */
[C---:B------:R-:W-:Y:S01]  /*5c80*/  ISETP.GT.AND P1, PT, R4.reuse, 0x51, PT ;  /* 0x000000510400780c */ /* 0x040fe20003f24270 */
[----:B------:R-:W-:Y:S01]  /*5c90*/  @P3 STG.E.U16 desc[UR36][R6.64+0x82], R43 ;  /* 0x0000822b06003986 */ /* 0x000fe2000c101524 */
[----:B------:R-:W-:Y:S02]  /*5ca0*/  ISETP.GT.AND P3, PT, R4, 0x50, PT ;  /* 0x000000500400780c */ /* 0x000fe40003f64270 */
[C---:B------:R-:W-:Y:S01]  /*5cb0*/  ISETP.GT.AND P2, PT, R3.reuse, 0x8, P2 ;  /* 0x000000080300780c */ /* 0x040fe20001744270 */
[----:B------:R-:W-:Y:S01]  /*5cc0*/  @P5 STG.E.U16 desc[UR36][R8.64+0x90], R44 ;  /* 0x0000902c08005986 */ /* 0x000fe2000c101524 */
[----:B------:R-:W-:-:S02]  /*5cd0*/  ISETP.GT.AND P0, PT, R3, 0x8, P0 ;  /* 0x000000080300780c */ /* 0x000fc40000704270 */
[C---:B------:R-:W-:Y:S01]  /*5ce0*/  ISETP.GT.AND P5, PT, R3.reuse, RZ, P3 ;  /* 0x000000ff0300720c */ /* 0x040fe20001fa4270 */
[----:B------:R-:W-:Y:S01]  /*5cf0*/  @P4 STG.E.U16 desc[UR36][R8.64+0x92], R45 ;  /* 0x0000922d08004986 */ /* 0x000fe2000c101524 */
[----:B------:R-:W-:Y:S02]  /*5d00*/  ISETP.GT.AND P4, PT, R3, RZ, P1 ;  /* 0x000000ff0300720c */ /* 0x000fe40000f84270 */
[----:B------:R-:W-:Y:S02]  /*5d10*/  F2FP.BF16.F32.PACK_AB R46, RZ, R46 ;  /* 0x0000002eff2e723e */ /* 0x000fe400000010ff */
[----:B------:R-:W-:Y:S02]  /*5d20*/  F2FP.BF16.F32.PACK_AB R47, RZ, R47 ;  /* 0x0000002fff2f723e */ /* 0x000fe400000010ff */
[----:B------:R-:W-:Y:S01]  /*5d30*/  F2FP.BF16.F32.PACK_AB R32, RZ, R32 ;  /* 0x00000020ff20723e */ /* 0x000fe200000010ff */
[----:B------:R-:W-:Y:S01]  /*5d40*/  @P2 STG.E.U16 desc[UR36][R6.64+0x90], R46 ;  /* 0x0000902e06002986 */ /* 0x000fe2000c101524 */
[----:B------:R-:W-:-:S02]  /*5d50*/  F2FP.BF16.F32.PACK_AB R33, RZ, R33 ;  /* 0x00000021ff21723e */ /* 0x000fc400000010ff */
[----:B------:R-:W-:Y:S01]  /*5d60*/  F2FP.BF16.F32.PACK_AB R34, RZ, R34 ;  /* 0x00000022ff22723e */ /* 0x000fe200000010ff */
[----:B------:R-:W-:Y:S01]  /*5d70*/  @P0 STG.E.U16 desc[UR36][R6.64+0x92], R47 ;  /* 0x0000922f06000986 */ /* 0x000fe2000c101524 */
[C---:B------:R-:W-:Y:S02]  /*5d80*/  ISETP.GT.AND P0, PT, R3.reuse, 0x8, P3 ;  /* 0x000000080300780c */ /* 0x040fe40001f04270 */
[----:B------:R-:W-:Y:S01]  /*5d90*/  F2FP.BF16.F32.PACK_AB R35, RZ, R35 ;  /* 0x00000023ff23723e */ /* 0x000fe200000010ff */
[----:B------:R-:W-:Y:S01]  /*5da0*/  @P5 STG.E.U16 desc[UR36][R8.64+0xa0], R32 ;  /* 0x0000a02008005986 */ /* 0x000fe2000c101524 */
[----:B------:R-:W-:Y:S02]  /*5db0*/  ISETP.GT.AND P5, PT, R3, 0x8, P1 ;  /* 0x000000080300780c */ /* 0x000fe40000fa4270 */
[C---:B------:R-:W-:Y:S01]  /*5dc0*/  ISETP.GT.AND P1, PT, R4.reuse, 0x59, PT ;  /* 0x000000590400780c */ /* 0x040fe20003f24270 */
[----:B------:R-:W-:Y:S01]  /*5dd0*/  @P4 STG.E.U16 desc[UR36][R8.64+0xa2], R33 ;  /* 0x0000a22108004986 */ /* 0x000fe2000c101524 */
[----:B------:R-:W-:-:S02]  /*5de0*/  ISETP.GT.AND P4, PT, R4, 0x58, PT ;  /* 0x000000580400780c */ /* 0x000fc40003f84270 */
[C---:B------:R-:W-:Y:S02]  /*5df0*/  ISETP.GT.AND P3, PT, R3.reuse, RZ, P1 ;  /* 0x000000ff0300720c */ /* 0x040fe40000f64270 */
[C---:B------:R-:W-:Y:S01]  /*5e00*/  ISETP.GT.AND P2, PT, R3.reuse, RZ, P4 ;  /* 0x000000ff0300720c */ /* 0x040fe20002744270 */
[----:B------:R-:W-:Y:S01]  /*5e10*/  @P0 STG.E.U16 desc[UR36][R6.64+0xa0], R34 ;  /* 0x0000a02206000986 */ /* 0x000fe2000c101524 */
[C---:B------:R-:W-:Y:S02]  /*5e20*/  ISETP.GT.AND P4, PT, R3.reuse, 0x8, P4 ;  /* 0x000000080300780c */ /* 0x040fe40002784270 */
[----:B------:R-:W-:Y:S01]  /*5e30*/  F2FP.BF16.F32.PACK_AB R36, RZ, R36 ;  /* 0x00000024ff24723e */ /* 0x000fe200000010ff */
[----:B------:R-:W-:Y:S01]  /*5e40*/  @P5 STG.E.U16 desc[UR36][R6.64+0xa2], R35 ;  /* 0x0000a22306005986 */ /* 0x000fe2000c101524 */
[----:B------:R-:W-:Y:S02]  /*5e50*/  F2FP.BF16.F32.PACK_AB R37, RZ, R37 ;  /* 0x00000025ff25723e */ /* 0x000fe400000010ff */
[----:B------:R-:W-:-:S02]  /*5e60*/  ISETP.GT.AND P5, PT, R3, 0x8, P1 ;  /* 0x000000080300780c */ /* 0x000fc40000fa4270 */
[C---:B------:R-:W-:Y:S02]  /*5e70*/  ISETP.GT.AND P1, PT, R4.reuse, 0x68, PT ;  /* 0x000000680400780c */ /* 0x040fe40003f24270 */
[C---:B------:R-:W-:Y:S01]  /*5e80*/  ISETP.GT.AND P0, PT, R4.reuse, 0x69, PT ;  /* 0x000000690400780c */ /* 0x040fe20003f04270 */
[----:B------:R-:W-:Y:S01]  /*5e90*/  @P2 STG.E.U16 desc[UR36][R8.64+0xb0], R36 ;  /* 0x0000b02408002986 */ /* 0x000fe2000c101524 */
[C---:B------:R-:W-:Y:S01]  /*5ea0*/  ISETP.GT.AND P2, PT, R4.reuse, 0x61, PT ;  /* 0x000000610400780c */ /* 0x040fe20003f44270 */
[----:B------:R-:W-:Y:S01]  /*5eb0*/  @P4 IMAD.MOV.U32 R5, RZ, RZ, R7 ;  /* 0x000000ffff054224 */ /* 0x000fe200078e0007 */
[----:B------:R-:W-:Y:S01]  /*5ec0*/  F2FP.BF16.F32.PACK_AB R38, RZ, R38 ;  /* 0x00000026ff26723e */ /* 0x000fe200000010ff */
[----:B------:R-:W-:Y:S01]  /*5ed0*/  @P3 STG.E.U16 desc[UR36][R8.64+0xb2], R37 ;  /* 0x0000b22508003986 */ /* 0x000fe2000c101524 */
[----:B------:R-:W-:Y:S01]  /*5ee0*/  ISETP.GT.AND P3, PT, R4, 0x60, PT ;  /* 0x000000600400780c */ /* 0x000fe20003f64270 */
[----:B------:R-:W-:Y:S01]  /*5ef0*/  @P4 IMAD.MOV.U32 R4, RZ, RZ, R6 ;  /* 0x000000ffff044224 */ /* 0x000fe200078e0006 */
[----:B------:R-:W-:-:S02]  /*5f00*/  F2FP.BF16.F32.PACK_AB R39, RZ, R39 ;  /* 0x00000027ff27723e */ /* 0x000fc400000010ff */
[----:B------:R-:W-:Y:S02]  /*5f10*/  F2FP.BF16.F32.PACK_AB R24, RZ, R24 ;  /* 0x00000018ff18723e */ /* 0x000fe400000010ff */
[----:B------:R0:W-:Y:S01]  /*5f20*/  @P4 STG.E.U16 desc[UR36][R4.64+0xb0], R38 ;  /* 0x0000b02604004986 */ /* 0x0001e2000c101524 */
[C---:B------:R-:W-:Y:S02]  /*5f30*/  ISETP.GT.AND P4, PT, R3.reuse, RZ, P2 ;  /* 0x000000ff0300720c */ /* 0x040fe40001784270 */
[----:B------:R-:W-:Y:S02]  /*5f40*/  F2FP.BF16.F32.PACK_AB R25, RZ, R25 ;  /* 0x00000019ff19723e */ /* 0x000fe400000010ff */
[----:B------:R-:W-:Y:S02]  /*5f50*/  ISETP.GT.AND P2, PT, R3, 0x8, P2 ;  /* 0x000000080300780c */ /* 0x000fe40001744270 */
[----:B------:R-:W-:Y:S02]  /*5f60*/  F2FP.BF16.F32.PACK_AB R26, RZ, R26 ;  /* 0x0000001aff1a723e */ /* 0x000fe400000010ff */
[----:B------:R-:W-:-:S02]  /*5f70*/  F2FP.BF16.F32.PACK_AB R27, RZ, R27 ;  /* 0x0000001bff1b723e */ /* 0x000fc400000010ff */
[----:B------:R-:W-:Y:S01]  /*5f80*/  F2FP.BF16.F32.PACK_AB R28, RZ, R28 ;  /* 0x0000001cff1c723e */ /* 0x000fe200000010ff */
[----:B0-----:R-:W-:Y:S01]  /*5f90*/  @P5 IMAD.MOV.U32 R4, RZ, RZ, R6 ;  /* 0x000000ffff045224 */ /* 0x001fe200078e0006 */
[----:B------:R-:W-:Y:S01]  /*5fa0*/  F2FP.BF16.F32.PACK_AB R29, RZ, R29 ;  /* 0x0000001dff1d723e */ /* 0x000fe200000010ff */
[----:B------:R-:W-:Y:S01]  /*5fb0*/  @P5 IMAD.MOV.U32 R5, RZ, RZ, R7 ;  /* 0x000000ffff055224 */ /* 0x000fe200078e0007 */
[----:B------:R-:W-:Y:S02]  /*5fc0*/  F2FP.BF16.F32.PACK_AB R30, RZ, R30 ;  /* 0x0000001eff1e723e */ /* 0x000fe400000010ff */
[----:B------:R-:W-:Y:S02]  /*5fd0*/  F2FP.BF16.F32.PACK_AB R31, RZ, R31 ;  /* 0x0000001fff1f723e */ /* 0x000fe400000010ff */
[----:B------:R0:W-:Y:S01]  /*5fe0*/  @P5 STG.E.U16 desc[UR36][R4.64+0xb2], R39 ;  /* 0x0000b22704005986 */ /* 0x0001e2000c101524 */
[C---:B------:R-:W-:Y:S02]  /*5ff0*/  ISETP.GT.AND P5, PT, R3.reuse, RZ, P3 ;  /* 0x000000ff0300720c */ /* 0x040fe40001fa4270 */
[----:B------:R-:W-:-:S11]  /*6000*/  ISETP.GT.AND P3, PT, R3, 0x8, P3 ;  /* 0x000000080300780c */ /* 0x000fd60001f64270 */
[----:B0-----:R-:W-:Y:S02]  /*6010*/  @P5 IMAD.MOV.U32 R4, RZ, RZ, R8 ;  /* 0x000000ffff045224 */ /* 0x001fe400078e0008 */
[----:B------:R-:W-:-:S05]  /*6020*/  @P5 IMAD.MOV.U32 R5, RZ, RZ, R9 ;  /* 0x000000ffff055224 */ /* 0x000fca00078e0009 */
[----:B------:R0:W-:Y:S01]  /*6030*/  @P5 STG.E.U16 desc[UR36][R4.64+0xc0], R24 ;  /* 0x0000c01804005986 */ /* 0x0001e2000c101524 */
[C---:B------:R-:W-:Y:S02]  /*6040*/  ISETP.GT.AND P5, PT, R3.reuse, RZ, P0 ;  /* 0x000000ff0300720c */ /* 0x040fe400007a4270 */
[----:B------:R-:W-:Y:S01]  /*6050*/  ISETP.GT.AND P0, PT, R3, 0x8, P0 ;  /* 0x000000080300780c */ /* 0x000fe20000704270 */
[----:B0-----:R-:W-:Y:S02]  /*6060*/  @P4 IMAD.MOV.U32 R4, RZ, RZ, R8 ;  /* 0x000000ffff044224 */ /* 0x001fe400078e0008 */
[----:B------:R-:W-:-:S05]  /*6070*/  @P4 IMAD.MOV.U32 R5, RZ, RZ, R9 ;  /* 0x000000ffff054224 */ /* 0x000fca00078e0009 */
[----:B------:R0:W-:Y:S01]  /*6080*/  @P4 STG.E.U16 desc[UR36][R4.64+0xc2], R25 ;  /* 0x0000c21904004986 */ /* 0x0001e2000c101524 */
[C---:B------:R-:W-:Y:S02]  /*6090*/  ISETP.GT.AND P4, PT, R3.reuse, RZ, P1 ;  /* 0x000000ff0300720c */ /* 0x040fe40000f84270 */
[----:B------:R-:W-:Y:S01]  /*60a0*/  ISETP.GT.AND P1, PT, R3, 0x8, P1 ;  /* 0x000000080300780c */ /* 0x000fe20000f24270 */
[----:B0-----:R-:W-:Y:S02]  /*60b0*/  @P3 IMAD.MOV.U32 R4, RZ, RZ, R6 ;  /* 0x000000ffff043224 */ /* 0x001fe400078e0006 */
[----:B------:R-:W-:-:S05]  /*60c0*/  @P3 IMAD.MOV.U32 R5, RZ, RZ, R7 ;  /* 0x000000ffff053224 */ /* 0x000fca00078e0007 */
[----:B------:R0:W-:Y:S02]  /*60d0*/  @P3 STG.E.U16 desc[UR36][R4.64+0xc0], R26 ;  /* 0x0000c01a04003986 */ /* 0x0001e4000c101524 */
[----:B0-----:R-:W-:Y:S02]  /*60e0*/  @P2 IMAD.MOV.U32 R4, RZ, RZ, R6 ;  /* 0x000000ffff042224 */ /* 0x001fe400078e0006 */
[----:B------:R-:W-:-:S05]  /*60f0*/  @P2 IMAD.MOV.U32 R5, RZ, RZ, R7 ;  /* 0x000000ffff052224 */ /* 0x000fca00078e0007 */
[----:B------:R0:W-:Y:S02]  /*6100*/  @P2 STG.E.U16 desc[UR36][R4.64+0xc2], R27 ;  /* 0x0000c21b04002986 */ /* 0x0001e4000c101524 */
[----:B0-----:R-:W-:Y:S02]  /*6110*/  @P4 IMAD.MOV.U32 R4, RZ, RZ, R8 ;  /* 0x000000ffff044224 */ /* 0x001fe400078e0008 */
[----:B------:R-:W-:-:S05]  /*6120*/  @P4 IMAD.MOV.U32 R5, RZ, RZ, R9 ;  /* 0x000000ffff054224 */ /* 0x000fca00078e0009 */
[----:B------:R0:W-:Y:S04]  /*6130*/  @P4 STG.E.U16 desc[UR36][R4.64+0xd0], R28 ;  /* 0x0000d01c04004986 */ /* 0x0001e8000c101524 */
[----:B------:R4:W-:Y:S01]  /*6140*/  @P5 STG.E.U16 desc[UR36][R8.64+0xd2], R29 ;  /* 0x0000d21d08005986 */ /* 0x0009e2000c101524 */
[----:B0-----:R-:W-:Y:S02]  /*6150*/  @P1 IMAD.MOV.U32 R4, RZ, RZ, R6 ;  /* 0x000000ffff041224 */ /* 0x001fe400078e0006 */
[----:B------:R-:W-:-:S05]  /*6160*/  @P1 IMAD.MOV.U32 R5, RZ, RZ, R7 ;  /* 0x000000ffff051224 */ /* 0x000fca00078e0007 */
[----:B------:R4:W-:Y:S04]  /*6170*/  @P1 STG.E.U16 desc[UR36][R4.64+0xd0], R30 ;  /* 0x0000d01e04001986 */ /* 0x0009e8000c101524 */
[----:B------:R4:W-:Y:S02]  /*6180*/  @P0 STG.E.U16 desc[UR36][R6.64+0xd2], R31 ;  /* 0x0000d21f06000986 */ /* 0x0009e4000c101524 */
.L_x_143:
[----:B------:R-:W-:Y:S05]  /*6190*/  BSYNC B0 ;  /* 0x0000000000007941 */ /* 0x000fea0003800000 */
.L_x_33:
[----:B------:R-:W-:Y:S01]  /*61a0*/  ULDC UR4, c[0x0][0xc] ;  /* 0x0000030000047ab9 */ /* 0x000fe20000000800 */
[----:B------:R-:W-:Y:S01]  /*61b0*/  ULDC UR5, c[0x0][0x10] ;  /* 0x0000040000057ab9 */ /* 0x000fe20000000800 */
[----:B------:R-:W0:Y:S01]  /*61c0*/  LDC R3, c[0x0][0x14] ;  /* 0x00000500ff037b82 */ /* 0x000e220000000800 */
[----:B------:R-:W-:Y:S01]  /*61d0*/  UIMAD.WIDE.U32 UR4, UR4, UR5, URZ ;  /* 0x00000005040472a5 */ /* 0x000fe2000f8e003f */
[----:B------:R-:W-:Y:S02]  /*61e0*/  IMAD.MOV.U32 R85, RZ, RZ, -0x1 ;  /* 0xffffffffff557424 */ /* 0x000fe400078e00ff */
[----:B------:R-:W-:-:S03]  /*61f0*/  IMAD.MOV.U32 R83, RZ, RZ, -0x1 ;  /* 0xffffffffff537424 */ /* 0x000fc600078e00ff */
[----:B0-----:R-:W-:-:S04]  /*6200*/  IMAD.WIDE.U32 R16, R3, UR4, R16 ;  /* 0x0000000403107c25 */ /* 0x001fc8000f8e0010 */
[----:B------:R-:W-:Y:S01]  /*6210*/  IMAD R3, R3, UR5, RZ ;  /* 0x0000000503037c24 */ /* 0x000fe2000f8e02ff */
[----:B------:R-:W-:Y:S02]  /*6220*/  ULDC.64 UR4, c[0x0][0x650] ;  /* 0x0001940000047ab9 */ /* 0x000fe40000000a00 */
[----:B------:R-:W-:Y:S01]  /*6230*/  ISETP.GE.U32.AND P0, PT, R16, UR4, PT ;  /* 0x0000000410007c0c */ /* 0x000fe2000bf06070 */
[--C-:B------:R-:W-:Y:S01]  /*6240*/  IMAD.IADD R17, R17, 0x1, R3.reuse ;  /* 0x0000000111117824 */ /* 0x100fe200078e0203 */
[----:B------:R-:W-:-:S04]  /*6250*/  PRMT R3, RZ, 0x7610, R3 ;  /* 0x00007610ff037816 */ /* 0x000fc80000000003 */
[----:B------:R-:W-:-:S13]  /*6260*/  ISETP.GE.U32.AND.EX P0, PT, R17, UR5, PT, P0 ;  /* 0x0000000511007c0c */ /* 0x000fda000bf06100 */
[----:B------:R-:W-:Y:S05]  /*6270*/  @P0 BRA `(.L_x_144) ;  /* 0x0000000400640947 */ /* 0x000fea0003800000 */
[----:B---3--:R-:W0:Y:S01]  /*6280*/  S2R R12, SR_CTAID.X ;  /* 0x00000000000c7919 */ /* 0x008e220000002500 */
[----:B------:R-:W3:Y:S01]  /*6290*/  LDC.64 R10, c[0x0][0x628] ;  /* 0x00018a00ff0a7b82 */ /* 0x000ee20000000a00 */
[----:B------:R-:W-:Y:S01]  /*62a0*/  ULDC UR4, c[0x0][0x150] ;  /* 0x0000540000047ab9 */ /* 0x000fe20000000800 */
[----:B----4-:R-:W-:Y:S01]  /*62b0*/  IMAD.MOV.U32 R8, RZ, RZ, R16 ;  /* 0x000000ffff087224 */ /* 0x010fe200078e0010 */
[----:B------:R-:W4:Y:S01]  /*62c0*/  S2R R24, SR_CTAID.Y ;  /* 0x0000000000187919 */ /* 0x000f220000002600 */
[----:B------:R-:W-:-:S04]  /*62d0*/  IMAD.MOV.U32 R9, RZ, RZ, R17 ;  /* 0x000000ffff097224 */ /* 0x000fc800078e0011 */
[----:B------:R-:W1:Y:S08]  /*62e0*/  LDC R21, c[0x0][0x144] ;  /* 0x00005100ff157b82 */ /* 0x000e700000000800 */
[----:B------:R-:W1:Y:S08]  /*62f0*/  LDC R0, c[0x0][0x630] ;  /* 0x00018c00ff007b82 */ /* 0x000e700000000800 */
[----:B------:R-:W1:Y:S01]  /*6300*/  LDC.64 R14, c[0x0][0x620] ;  /* 0x00018800ff0e7b82 */ /* 0x000e620000000a00 */
[----:B---3--:R-:W-:-:S04]  /*6310*/  ISETP.NE.U32.AND P0, PT, R10, RZ, PT ;  /* 0x000000ff0a00720c */ /* 0x008fc80003f05070 */
[----:B------:R-:W-:Y:S02]  /*6320*/  ISETP.NE.AND.EX P0, PT, R11, RZ, PT, P0 ;  /* 0x000000ff0b00720c */ /* 0x000fe40003f05300 */
[----:B0-----:R-:W-:-:S05]  /*6330*/  I2FP.F32.U32 R3, R12 ;  /* 0x0000000c00037245 */ /* 0x001fca0000201000 */
[----:B------:R-:W-:-:S04]  /*6340*/  FMUL R3, R3, UR4 ;  /* 0x0000000403037c20 */ /* 0x000fc80008400000 */
[----:B------:R0:W3:Y:S02]  /*6350*/  F2I.U32.TRUNC.NTZ R20, R3 ;  /* 0x0000000300147305 */ /* 0x0000e4000020f000 */
[----:B----4-:R-:W-:Y:S05]  /*6360*/  @!P0 BRA `(.L_x_145) ;  /* 0x0000000000288947 */ /* 0x010fea0003800000 */
[----:B0-----:R-:W0:Y:S02]  /*6370*/  LDC R3, c[0x0][0x634] ;  /* 0x00018d00ff037b82 */ /* 0x001e240000000800 */
[----:B0-----:R-:W-:-:S05]  /*6380*/  IADD3 R3, P0, R16, R3, RZ ;  /* 0x0000000310037210 */ /* 0x001fca0007f1e0ff */
[----:B------:R-:W-:-:S04]  /*6390*/  IMAD.X R13, RZ, RZ, R17, P0 ;  /* 0x000000ffff0d7224 */ /* 0x000fc800000e0611 */
[----:B------:R-:W-:-:S04]  /*63a0*/  IMAD.WIDE.U32 R4, R13, R10, RZ ;  /* 0x0000000a0d047225 */ /* 0x000fc800078e00ff */
[----:B-12---:R-:W-:-:S04]  /*63b0*/  IMAD.WIDE.U32 R6, P0, R3, R11, R4 ;  /* 0x0000000b03067225 */ /* 0x006fc80007800004 */
[----:B------:R-:W-:-:S04]  /*63c0*/  IMAD.WIDE.U32 R4, R3, R10, RZ ;  /* 0x0000000a03047225 */ /* 0x000fc800078e00ff */
[----:B------:R-:W-:Y:S01]  /*63d0*/  IMAD.X R9, RZ, RZ, RZ, P0 ;  /* 0x000000ffff097224 */ /* 0x000fe200000e06ff */
[----:B------:R-:W-:Y:S01]  /*63e0*/  IADD3 RZ, P0, R5, R6, RZ ;  /* 0x0000000605ff7210 */ /* 0x000fe20007f1e0ff */
[----:B------:R-:W-:-:S04]  /*63f0*/  IMAD.MOV.U32 R8, RZ, RZ, R7 ;  /* 0x000000ffff087224 */ /* 0x000fc800078e0007 */
[----:B------:R-:W-:-:S08]  /*6400*/  IMAD.WIDE.U32.X R8, R13, R11, R8, P0 ;  /* 0x0000000b0d087225 */ /* 0x000fd000000e0408 */
.L_x_145:
[----:B------:R-:W4:Y:S01]  /*6410*/  LDC.64 R28, c[0x0][0x640] ;  /* 0x00019000ff1c7b82 */ /* 0x000f220000000a00 */
[-CC-:B-1----:R-:W-:Y:S01]  /*6420*/  SHF.R.U64 R83, R8, R0.reuse, R9.reuse ;  /* 0x0000000008537219 */ /* 0x182fe20000001209 */
[----:B---3--:R-:W-:Y:S01]  /*6430*/  IMAD.MOV R20, RZ, RZ, -R20 ;  /* 0x000000ffff147224 */ /* 0x008fe200078e0a14 */
[----:B------:R-:W-:Y:S01]  /*6440*/  SHF.R.U32.HI R0, RZ, R0, R9 ;  /* 0x00000000ff007219 */ /* 0x000fe20000011609 */
[----:B------:R-:W-:Y:S01]  /*6450*/  ULDC UR4, c[0x0][0x154] ;  /* 0x0000550000047ab9 */ /* 0x000fe20000000800 */
[----:B0-----:R-:W-:Y:S01]  /*6460*/  IADD3 R3, P0, RZ, -R83, RZ ;  /* 0x80000053ff037210 */ /* 0x001fe20007f1e0ff */
[----:B------:R-:W-:Y:S02]  /*6470*/  IMAD R21, R21, R20, R12 ;  /* 0x0000001415157224 */ /* 0x000fe400078e020c */
[----:B--2---:R-:W0:Y:S01]  /*6480*/  LDC R6, c[0x0][0x618] ;  /* 0x00018600ff067b82 */ /* 0x004e220000000800 */
[----:B------:R-:W-:Y:S02]  /*6490*/  IMAD.MOV.U32 R7, RZ, RZ, 0x1 ;  /* 0x00000001ff077424 */ /* 0x000fe400078e00ff */
[----:B------:R-:W-:-:S04]  /*64a0*/  IMAD.X R5, RZ, RZ, ~R0, P0 ;  /* 0x000000ffff057224 */ /* 0x000fc800000e0e00 */
[-C--:B------:R-:W-:Y:S01]  /*64b0*/  IMAD R0, R5, R14.reuse, RZ ;  /* 0x0000000e05007224 */ /* 0x080fe200078e02ff */
[----:B------:R-:W1:Y:S01]  /*64c0*/  LDC R8, c[0x0][0x608] ;  /* 0x00018200ff087b82 */ /* 0x000e620000000800 */
[----:B------:R-:W-:-:S04]  /*64d0*/  IMAD.WIDE.U32 R4, R3, R14, R16 ;  /* 0x0000000e03047225 */ /* 0x000fc800078e0010 */
[----:B------:R-:W-:Y:S01]  /*64e0*/  IMAD R3, R3, R15, R0 ;  /* 0x0000000f03037224 */ /* 0x000fe200078e0200 */
[----:B------:R-:W-:Y:S02]  /*64f0*/  I2FP.F32.U32 R0, R24 ;  /* 0x0000001800007245 */ /* 0x000fe40000201000 */
[----:B------:R-:W2:Y:S01]  /*6500*/  LDC R26, c[0x0][0x658] ;  /* 0x00019600ff1a7b82 */ /* 0x000ea20000000800 */
[----:B------:R-:W-:Y:S01]  /*6510*/  IMAD.IADD R3, R5, 0x1, R3 ;  /* 0x0000000105037824 */ /* 0x000fe200078e0203 */
[----:B----4-:R-:W-:Y:S01]  /*6520*/  ISETP.NE.U32.AND P0, PT, R28, RZ, PT ;  /* 0x000000ff1c00720c */ /* 0x010fe20003f05070 */
[----:B------:R-:W-:Y:S01]  /*6530*/  FMUL R0, R0, UR4 ;  /* 0x0000000400007c20 */ /* 0x000fe20008400000 */
[----:B------:R-:W-:Y:S02]  /*6540*/  IMAD.MOV.U32 R5, RZ, RZ, -0x1 ;  /* 0xffffffffff057424 */ /* 0x000fe400078e00ff */
[----:B------:R-:W-:Y:S01]  /*6550*/  ISETP.NE.AND.EX P0, PT, R29, RZ, PT, P0 ;  /* 0x000000ff1d00720c */ /* 0x000fe20003f05300 */
[----:B------:R3:W4:Y:S01]  /*6560*/  F2I.U32.TRUNC.NTZ R13, R0 ;  /* 0x00000000000d7305 */ /* 0x000722000020f000 */
[----:B------:R-:W3:Y:S01]  /*6570*/  LDC R15, c[0x0][0x148] ;  /* 0x00005200ff0f7b82 */ /* 0x000ee20000000800 */
[----:B0-----:R-:W-:-:S02]  /*6580*/  SHF.R.U64 R12, R4, R6, R3 ;  /* 0x00000006040c7219 */ /* 0x001fc40000001203 */
[----:B------:R-:W-:-:S05]  /*6590*/  SHF.R.U32.HI R3, RZ, R6, R3 ;  /* 0x00000006ff037219 */ /* 0x000fca0000011603 */
[----:B------:R-:W0:Y:S01]  /*65a0*/  LDC R20, c[0x0][0x600] ;  /* 0x00018000ff147b82 */ /* 0x000e220000000800 */
[-CC-:B-1----:R-:W-:Y:S02]  /*65b0*/  SHF.R.U64 R10, R12, R8.reuse, R3.reuse ;  /* 0x000000080c0a7219 */ /* 0x182fe40000001203 */
[----:B------:R-:W-:-:S05]  /*65c0*/  SHF.R.U32.HI R3, RZ, R8, R3 ;  /* 0x00000008ff037219 */ /* 0x000fca0000011603 */
[----:B------:R-:W1:Y:S01]  /*65d0*/  LDC R27, c[0x0][0x648] ;  /* 0x00019200ff1b7b82 */ /* 0x000e620000000800 */
[-C--:B--2---:R-:W-:Y:S02]  /*65e0*/  SHF.L.U32 R4, R5, R26.reuse, RZ ;  /* 0x0000001a05047219 */ /* 0x084fe400000006ff */
[-CC-:B------:R-:W-:Y:S02]  /*65f0*/  SHF.R.U64 R14, R10, R26.reuse, R3.reuse ;  /* 0x0000001a0a0e7219 */ /* 0x180fe40000001203 */
[----:B------:R-:W-:Y:S02]  /*6600*/  SHF.R.U32.HI R5, RZ, R26, R3 ;  /* 0x0000001aff057219 */ /* 0x000fe40000011603 */
[----:B------:R-:W-:Y:S01]  /*6610*/  LOP3.LUT R25, RZ, R4, RZ, 0x33, !PT ;  /* 0x00000004ff197212 */ /* 0x000fe200078e33ff */
[----:B------:R-:W2:Y:S01]  /*6620*/  LDC R30, c[0x0][0x638] ;  /* 0x00018e00ff1e7b82 */ /* 0x000ea20000000800 */
[----:B------:R-:W-:Y:S01]  /*6630*/  SHF.L.U32 R26, R7, R26, RZ ;  /* 0x0000001a071a7219 */ /* 0x000fe200000006ff */
[----:B------:R-:W-:-:S06]  /*6640*/  IMAD.MOV.U32 R4, RZ, RZ, R14 ;  /* 0x000000ffff047224 */ /* 0x000fcc00078e000e */
[----:B------:R-:W0:Y:S01]  /*6650*/  LDC R31, c[0x0][0x610] ;  /* 0x00018400ff1f7b82 */ /* 0x000e220000000800 */
[----:B----4-:R-:W-:Y:S05]  /*6660*/  @!P0 BRA `(.L_x_146) ;  /* 0x0000000000288947 */ /* 0x010fea0003800000 */
        /* <DEDUP_REMOVED lines=10> */
.L_x_146:
[----:B------:R-:W-:Y:S01]  /*6710*/  ISETP.NE.AND P0, PT, R2, 0x1, PT ;  /* 0x000000010200780c */ /* 0x000fe20003f05270 */
[----:B0-----:R-:W-:Y:S01]  /*6720*/  VIADD R7, R20, 0xffffffff ;  /* 0xffffffff14077836 */ /* 0x001fe20000000000 */
[----:B-1-3--:R-:W-:Y:S01]  /*6730*/  SHF.R.U64 R0, R4, R27, R5 ;  /* 0x0000001b04007219 */ /* 0x00afe20000001205 */
[----:B------:R-:W-:Y:S01]  /*6740*/  IMAD.MOV R13, RZ, RZ, -R13 ;  /* 0x000000ffff0d7224 */ /* 0x000fe200078e0a0d */
[----:B------:R-:W-:Y:S01]  /*6750*/  LOP3.LUT R5, R10, R25, RZ, 0xc0, !PT ;  /* 0x000000190a057212 */ /* 0x000fe200078ec0ff */
[----:B------:R-:W-:Y:S01]  /*6760*/  IMAD.MOV.U32 R4, RZ, RZ, 0x1 ;  /* 0x00000001ff047424 */ /* 0x000fe200078e00ff */
[----:B------:R-:W-:Y:S01]  /*6770*/  LOP3.LUT R12, R12, R7, RZ, 0xc0, !PT ;  /* 0x000000070c0c7212 */ /* 0x000fe200078ec0ff */
[----:B------:R-:W-:Y:S02]  /*6780*/  IMAD.MOV R3, RZ, RZ, -R0 ;  /* 0x000000ffff037224 */ /* 0x000fe400078e0a00 */
[----:B------:R-:W-:Y:S02]  /*6790*/  IMAD R0, R26, R0, R5 ;  /* 0x000000001a007224 */ /* 0x000fe400078e0205 */
[----:B--2---:R-:W-:-:S02]  /*67a0*/  IMAD R3, R3, R30, R14 ;  /* 0x0000001e03037224 */ /* 0x004fc400078e020e */
[----:B------:R-:W-:Y:S02]  /*67b0*/  @P0 IMAD R21, R15, R13, R24 ;  /* 0x0000000d0f150224 */ /* 0x000fe400078e0218 */
[----:B------:R-:W-:Y:S01]  /*67c0*/  IMAD R5, R3, R20, R12 ;  /* 0x0000001403057224 */ /* 0x000fe200078e020c */
[----:B------:R-:W-:Y:S01]  /*67d0*/  PRMT R3, R4, 0x7610, R3 ;  /* 0x0000761004037816 */ /* 0x000fe20000000003 */
[----:B------:R-:W-:-:S05]  /*67e0*/  IMAD R0, R0, R31, R21 ;  /* 0x0000001f00007224 */ /* 0x000fca00078e0215 */
[----:B------:R-:W-:Y:S02]  /*67f0*/  SEL R85, R5, R0, !P0 ;  /* 0x0000000005557207 */ /* 0x000fe40004000000 */
[----:B------:R-:W-:-:S07]  /*6800*/  SEL R0, R0, R5, !P0 ;  /* 0x0000000500007207 */ /* 0x000fce0004000000 */
.L_x_144:
[----:B------:R-:W-:Y:S01]  /*6810*/  LOP3.LUT P0, RZ, R3, 0xff, RZ, 0xc0, !PT ;  /* 0x000000ff03ff7812 */ /* 0x000fe2000780c0ff */
[----:B------:R-:W-:-:S12]  /*6820*/  IMAD.MOV.U32 R84, RZ, RZ, R0 ;  /* 0x000000ffff547224 */ /* 0x000fd800078e0000 */
[----:B------:R-:W-:Y:S05]  /*6830*/  @P0 BRA `(.L_x_147) ;  /* 0xffffffa800d00947 */ /* 0x000fea000383ffff */
[----:B------:R-:W-:Y:S05]  /*6840*/  EXIT ;  /* 0x000000000000794d */ /* 0x000fea0003800000 */
.L_x_8:
[----:B0-----:R-:W-:Y:S01]  /*6850*/  ULDC.64 UR4, c[0x0][0x650] ;  /* 0x0001940000047ab9 */ /* 0x001fe20000000a00 */
        /* <DEDUP_REMOVED lines=25> */
.L_x_149:
[----:B------:R-:W0:Y:S01]  /*69f0*/  LDC.64 R28, c[0x0][0x640] ;  /* 0x00019000ff1c7b82 */ /* 0x000e220000000a00 */
[-CC-:B------:R-:W-:Y:S01]  /*6a00*/  SHF.R.U64 R22, R12, R6.reuse, R13.reuse ;  /* 0x000000060c167219 */ /* 0x180fe2000000120d */
[----:B------:R-:W-:Y:S01]  /*6a10*/  IMAD.MOV.U32 R30, RZ, RZ, 0x1 ;  /* 0x00000001ff1e7424 */ /* 0x000fe200078e00ff */
[----:B------:R-:W-:Y:S02]  /*6a20*/  SHF.R.U32.HI R6, RZ, R6, R13 ;  /* 0x00000006ff067219 */ /* 0x000fe4000001160d */
        /* <DEDUP_REMOVED lines=8> */
[----:B------:R-:W-:Y:S01]  /*6ab0*/  IMAD.IADD R9, R9, 0x1, R11 ;  /* 0x0000000109097824 */ /* 0x000fe200078e020b */
[----:B0-----:R-:W-:-:S04]  /*6ac0*/  ISETP.NE.U32.AND P0, PT, R28, RZ, PT ;  /* 0x000000ff1c00720c */ /* 0x001fc80003f05070 */
[----:B------:R-:W-:Y:S02]  /*6ad0*/  ISETP.NE.AND.EX P0, PT, R29, RZ, PT, P0 ;  /* 0x000000ff1d00720c */ /* 0x000fe40003f05300 */
[----:B------:R-:W0:Y:S01]  /*6ae0*/  LDC R20, c[0x0][0x600] ;  /* 0x00018000ff147b82 */ /* 0x000e220000000800 */
[-CC-:B-1----:R-:W-:Y:S01]  /*6af0*/  SHF.R.U64 R14, R8, R10.reuse, R9.reuse ;  /* 0x0000000a080e7219 */ /* 0x182fe20000001209 */
[----:B------:R-:W-:Y:S01]  /*6b00*/  IMAD.MOV.U32 R8, RZ, RZ, -0x1 ;  /* 0xffffffffff087424 */ /* 0x000fe200078e00ff */
[----:B------:R-:W-:-:S05]  /*6b10*/  SHF.R.U32.HI R9, RZ, R10, R9 ;  /* 0x0000000aff097219 */ /* 0x000fca0000011609 */
[----:B------:R-:W1:Y:S01]  /*6b20*/  LDC R24, c[0x0][0x648] ;  /* 0x00019200ff187b82 */ /* 0x000e620000000800 */
[-CC-:B--2---:R-:W-:Y:S02]  /*6b30*/  SHF.R.U64 R23, R14, R12.reuse, R9.reuse ;  /* 0x0000000c0e177219 */ /* 0x184fe40000001209 */
[----:B------:R-:W-:-:S05]  /*6b40*/  SHF.R.U32.HI R6, RZ, R12, R9 ;  /* 0x0000000cff067219 */ /* 0x000fca0000011609 */
[----:B------:R-:W2:Y:S01]  /*6b50*/  LDC R26, c[0x0][0x638] ;  /* 0x00018e00ff1a7b82 */ /* 0x000ea20000000800 */
[-C--:B---3--:R-:W-:Y:S02]  /*6b60*/  SHF.L.U32 R8, R8, R27.reuse, RZ ;  /* 0x0000001b08087219 */ /* 0x088fe400000006ff */
[-CC-:B------:R-:W-:Y:S02]  /*6b70*/  SHF.R.U64 R25, R23, R27.reuse, R6.reuse ;  /* 0x0000001b17197219 */ /* 0x180fe40000001206 */
[----:B------:R-:W-:Y:S02]  /*6b80*/  LOP3.LUT R32, RZ, R8, RZ, 0x33, !PT ;  /* 0x00000008ff207212 */ /* 0x000fe400078e33ff */
[----:B------:R-:W-:Y:S01]  /*6b90*/  SHF.R.U32.HI R9, RZ, R27, R6 ;  /* 0x0000001bff097219 */ /* 0x000fe20000011606 */
[----:B------:R-:W3:Y:S01]  /*6ba0*/  LDC R31, c[0x0][0x610] ;  /* 0x00018400ff1f7b82 */ /* 0x000ee20000000800 */
[----:B------:R-:W-:Y:S01]  /*6bb0*/  IMAD.MOV.U32 R8, RZ, RZ, R25 ;  /* 0x000000ffff087224 */ /* 0x000fe200078e0019 */
[----:B------:R-:W-:Y:S06]  /*6bc0*/  @!P0 BRA `(.L_x_150) ;  /* 0x0000000000288947 */ /* 0x000fec0003800000 */
        /* <DEDUP_REMOVED lines=10> */
.L_x_150:
[----:B------:R-:W-:Y:S02]  /*6c70*/  ISETP.NE.AND P0, PT, R2, 0x1, PT ;  /* 0x000000010200780c */ /* 0x000fe40003f05270 */
[----:B-1----:R-:W-:Y:S01]  /*6c80*/  SHF.R.U64 R6, R8, R24, R9 ;  /* 0x0000001808067219 */ /* 0x002fe20000001209 */
[----:B0-----:R-:W-:Y:S01]  /*6c90*/  VIADD R9, R20, 0xffffffff ;  /* 0xffffffff14097836 */ /* 0x001fe20000000000 */
[----:B------:R-:W-:Y:S02]  /*6ca0*/  SHF.L.U32 R30, R30, R27, RZ ;  /* 0x0000001b1e1e7219 */ /* 0x000fe400000006ff */
[----:B------:R-:W-:Y:S01]  /*6cb0*/  LOP3.LUT R5, R23, R32, RZ, 0xc0, !PT ;  /* 0x0000002017057212 */ /* 0x000fe200078ec0ff */
[----:B------:R-:W-:-:S04]  /*6cc0*/  IMAD.MOV R8, RZ, RZ, -R6 ;  /* 0x000000ffff087224 */ /* 0x000fc800078e0a06 */
[----:B------:R-:W-:Y:S01]  /*6cd0*/  IMAD R6, R30, R6, R5 ;  /* 0x000000061e067224 */ /* 0x000fe200078e0205 */
[----:B------:R-:W-:Y:S01]  /*6ce0*/  LOP3.LUT R5, R14, R9, RZ, 0xc0, !PT ;  /* 0x000000090e057212 */ /* 0x000fe200078ec0ff */
[----:B------:R-:W-:Y:S02]  /*6cf0*/  @P0 IMAD R3, R7, R21, R4 ;  /* 0x0000001507030224 */ /* 0x000fe400078e0204 */
[----:B--2---:R-:W-:Y:S02]  /*6d00*/  IMAD R4, R8, R26, R25 ;  /* 0x0000001a08047224 */ /* 0x004fe400078e0219 */
[----:B---3--:R-:W-:Y:S02]  /*6d10*/  IMAD R3, R6, R31, R3 ;  /* 0x0000001f06037224 */ /* 0x008fe400078e0203 */
[----:B------:R-:W-:Y:S02]  /*6d20*/  IMAD R4, R4, R20, R5 ;  /* 0x0000001404047224 */ /* 0x000fe400078e0205 */
[----:B------:R-:W-:-:S02]  /*6d30*/  IMAD.MOV.U32 R8, RZ, RZ, 0x1 ;  /* 0x00000001ff087424 */ /* 0x000fc400078e00ff */
[----:B------:R-:W-:Y:S01]  /*6d40*/  IMAD.MOV.U32 R6, RZ, RZ, R22 ;  /* 0x000000ffff067224 */ /* 0x000fe200078e0016 */
[----:B------:R-:W-:Y:S02]  /*6d50*/  SEL R20, R4, R3, !P0 ;  /* 0x0000000304147207 */ /* 0x000fe40004000000 */
[----:B------:R-:W-:-:S07]  /*6d60*/  SEL R13, R3, R4, !P0 ;  /* 0x00000004030d7207 */ /* 0x000fce0004000000 */
.L_x_148:
[----:B------:R-:W-:-:S08]  /*6d70*/  NOP ;  /* 0x0000000000007918 */ /* 0x000fd00000000000 */
[----:B------:R-:W0:-:S00]  /*6d80*/  USETMAXREG.DEALLOC.CTAPOOL 0x28 ;  /* 0x00000028000079c8 */ /* 0x000e0000080e0500 */
[----:B0-----:R-:W-:-:S13]  /*6d90*/  ISETP.NE.AND P0, PT, R0, RZ, PT ;  /* 0x000000ff0000720c */ /* 0x001fda0003f05270 */
[----:B------:R-:W-:Y:S05]  /*6da0*/  @P0 EXIT ;  /* 0x000000000000094d */ /* 0x000fea0003800000 */
[----:B------:R-:W-:Y:S01]  /*6db0*/  LOP3.LUT P0, RZ, R8, 0xff, RZ, 0xc0, !PT ;  /* 0x000000ff08ff7812 */ /* 0x000fe2000780c0ff */
[----:B------:R-:W-:Y:S02]  /*6dc0*/  IMAD.MOV.U32 R0, RZ, RZ, 0x1 ;  /* 0x00000001ff007424 */ /* 0x000fe400078e00ff */
[----:B------:R-:W-:-:S10]  /*6dd0*/  IMAD.MOV.U32 R3, RZ, RZ, RZ ;  /* 0x000000ffff037224 */ /* 0x000fd400078e00ff */
[----:B------:R-:W-:Y:S05]  /*6de0*/  @!P0 BRA `(.L_x_151) ;  /* 0x0000000c003c8947 */ /* 0x000fea0003800000 */
[----:B------:R-:W0:Y:S01]  /*6df0*/  LDC R0, c[0x0][0x28c] ;  /* 0x0000a300ff007b82 */ /* 0x000e220000000800 */
[----:B------:R-:W1:Y:S01]  /*6e00*/  S2R R9, SR_CgaCtaId ;  /* 0x0000000000097919 */ /* 0x000e620000008800 */
[----:B------:R-:W-:Y:S01]  /*6e10*/  ULDC UR5, c[0x0][0x600] ;  /* 0x0001800000057ab9 */ /* 0x000fe20000000800 */
[----:B------:R-:W-:Y:S01]  /*6e20*/  ULDC UR4, c[0x0][0xc] ;  /* 0x0000030000047ab9 */ /* 0x000fe20000000800 */
[----:B------:R-:W-:Y:S01]  /*6e30*/  UIADD3 UR16, UR5, -0x1, URZ ;  /* 0xffffffff05107890 */ /* 0x000fe2000fffe03f */
[----:B------:R-:W-:Y:S01]  /*6e40*/  BSSY B0, `(.L_x_151) ;  /* 0x00000c9000007945 */ /* 0x000fe20003800000 */
[----:B------:R-:W-:Y:S01]  /*6e50*/  ULDC UR6, c[0x0][0x658] ;  /* 0x0001960000067ab9 */ /* 0x000fe20000000800 */
[----:B------:R-:W-:Y:S01]  /*6e60*/  ULDC UR5, c[0x0][0x10] ;  /* 0x0000040000057ab9 */ /* 0x000fe20000000800 */
[----:B------:R-:W-:Y:S01]  /*6e70*/  UMOV UR7, 0xffffffff ;  /* 0xffffffff00077882 */ /* 0x000fe20000000000 */
[----:B------:R-:W-:Y:S01]  /*6e80*/  UMOV UR8, 0x1 ;  /* 0x0000000100087882 */ /* 0x000fe20000000000 */
[----:B------:R-:W-:Y:S01]  /*6e90*/  UIMAD.WIDE.U32 UR4, UR4, UR5, URZ ;  /* 0x00000005040472a5 */ /* 0x000fe2000f8e003f */
[----:B------:R-:W-:Y:S01]  /*6ea0*/  IMAD.MOV.U32 R11, RZ, RZ, 0x1 ;  /* 0x00000001ff0b7424 */ /* 0x000fe200078e00ff */
[----:B------:R-:W-:Y:S01]  /*6eb0*/  USHF.L.U32 UR7, UR7, UR6, URZ ;  /* 0x0000000607077299 */ /* 0x000fe2000800063f */
[----:B------:R-:W-:Y:S01]  /*6ec0*/  LOP3.LUT R8, R19, 0x2, RZ, 0xfc, !PT ;  /* 0x0000000213087812 */ /* 0x000fe200078efcff */
[----:B------:R-:W-:-:S02]  /*6ed0*/  USHF.L.U32 UR18, UR8, UR6, URZ ;  /* 0x0000000608127299 */ /* 0x000fc4000800063f */
[----:B------:R-:W-:Y:S01]  /*6ee0*/  ULOP3.LUT UR17, URZ, UR7, URZ, 0x33, !UPT ;  /* 0x000000073f117292 */ /* 0x000fe2000f8e333f */
[----:B------:R-:W-:Y:S01]  /*6ef0*/  ULDC UR6, c[0x0][0x14] ;  /* 0x0000050000067ab9 */ /* 0x000fe20000000800 */
[----:B------:R-:W-:Y:S01]  /*6f00*/  ULDC.64 UR22, c[0x0][0x198] ;  /* 0x0000660000167ab9 */ /* 0x000fe20000000a00 */
[----:B------:R-:W-:Y:S02]  /*6f10*/  UIMAD.WIDE.U32 UR20, UR4, UR6, URZ ;  /* 0x00000006041472a5 */ /* 0x000fe4000f8e003f */
[----:B------:R-:W-:Y:S01]  /*6f20*/  UIMAD UR13, UR5, UR6, URZ ;  /* 0x00000006050d72a4 */ /* 0x000fe2000f8e023f */
[----:B0-----:R-:W-:-:S03]  /*6f30*/  VIADD R0, R0, 0x1f ;  /* 0x0000001f00007836 */ /* 0x001fc60000000000 */
[----:B------:R-:W-:Y:S02]  /*6f40*/  UIADD3 UR13, UR21, UR13, URZ ;  /* 0x0000000d150d7290 */ /* 0x000fe4000fffe03f */
[----:B------:R-:W-:-:S04]  /*6f50*/  SHF.R.S32.HI R3, RZ, 0x1f, R0 ;  /* 0x0000001fff037819 */ /* 0x000fc80000011400 */
[----:B------:R-:W-:Y:S01]  /*6f60*/  LEA.HI R3, R3, R0, RZ, 0x5 ;  /* 0x0000000003037211 */ /* 0x000fe200078f28ff */
[----:B------:R-:W-:Y:S01]  /*6f70*/  IMAD.MOV.U32 R0, RZ, RZ, 0x1 ;  /* 0x00000001ff007424 */ /* 0x000fe200078e00ff */
[----:B-1----:R-:W-:Y:S02]  /*6f80*/  LOP3.LUT R9, R9, 0x1, RZ, 0xc0, !PT ;  /* 0x0000000109097812 */ /* 0x002fe400078ec0ff */
[----:B------:R-:W-:Y:S01]  /*6f90*/  SHF.R.S32.HI R10, RZ, 0x5, R3 ;  /* 0x00000005ff0a7819 */ /* 0x000fe20000011403 */
[----:B------:R-:W-:-:S04]  /*6fa0*/  IMAD.MOV.U32 R3, RZ, RZ, RZ ;  /* 0x000000ffff037224 */ /* 0x000fc800078e00ff */
[----:B------:R-:W-:-:S07]  /*6fb0*/  VIADD R12, R10, 0x1 ;  /* 0x000000010a0c7836 */ /* 0x000fce0000000000 */
.L_x_162:
[----:B------:R-:W-:-:S03]  /*6fc0*/  UMOV UR4, 0xffffffff ;  /* 0xffffffff00047882 */ /* 0x000fc60000000000 */
[----:B------:R-:W-:Y:S05]  /*6fd0*/  BRA.DIV UR4, `(.L_x_152) ;  /* 0x0000001604387947 */ /* 0x000fea000b800000 */
[----:B------:R-:W-:-:S13]  /*6fe0*/  ELECT P6, URZ, PT ;  /* 0x00000000003f782f */ /* 0x000fda00038c0000 */
.L_x_184:
[----:B------:R-:W0:Y:S01]  /*6ff0*/  LDC R4, c[0x0][0x28c] ;  /* 0x0000a300ff047b82 */ /* 0x000e220000000800 */
[----:B------:R-:W-:Y:S01]  /*7000*/  BSSY B1, `(.L_x_153) ;  /* 0x000003a000017945 */ /* 0x000fe20003800000 */
[----:B0-----:R-:W-:-:S13]  /*7010*/  ISETP.LT.OR P6, PT, R4, 0x1, !P6 ;  /* 0x000000010400780c */ /* 0x001fda00077c1670 */
[----:B------:R-:W-:Y:S05]  /*7020*/  @P6 BRA `(.L_x_154) ;  /* 0x0000000000dc6947 */ /* 0x000fea0003800000 */
[----:B------:R-:W-:Y:S02]  /*7030*/  IMAD R20, R20, 0x2, R9 ;  /* 0x0000000214147824 */ /* 0x000fe400078e0209 */
[----:B------:R-:W-:Y:S02]  /*7040*/  IMAD.SHL.U32 R21, R13, 0x80, RZ ;  /* 0x000000800d157824 */ /* 0x000fe400078e00ff */
[----:B------:R-:W-:Y:S02]  /*7050*/  IMAD.MOV.U32 R22, RZ, RZ, RZ ;  /* 0x000000ffff167224 */ /* 0x000fe400078e00ff */
[----:B------:R-:W-:Y:S02]  /*7060*/  IMAD.MOV.U32 R4, RZ, RZ, R12 ;  /* 0x000000ffff047224 */ /* 0x000fe400078e000c */
[----:B------:R-:W-:Y:S02]  /*7070*/  IMAD.MOV.U32 R5, RZ, RZ, R0 ;  /* 0x000000ffff057224 */ /* 0x000fe400078e0000 */
[----:B------:R-:W-:-:S02]  /*7080*/  IMAD.MOV.U32 R14, RZ, RZ, R3 ;  /* 0x000000ffff0e7224 */ /* 0x000fc400078e0003 */
[----:B------:R-:W-:-:S07]  /*7090*/  IMAD R15, R20, 0x38, RZ ;  /* 0x00000038140f7824 */ /* 0x000fce00078e02ff */
.L_x_157:
[----:B------:R-:W0:Y:S01]  /*70a0*/  S2R R20, SR_CgaCtaId ;  /* 0x0000000000147919 */ /* 0x000e220000008800 */
[----:B------:R-:W-:Y:S02]  /*70b0*/  MOV R7, 0x400 ;  /* 0x0000040000077802 */ /* 0x000fe40000000f00 */
[----:B------:R-:W-:-:S13]  /*70c0*/  LOP3.LUT P1, RZ, R18, 0x7f, RZ, 0xc0, !PT ;  /* 0x0000007f12ff7812 */ /* 0x000fda000782c0ff */
[----:B------:R-:W1:Y:S01]  /*70d0*/  @!P1 LDC R13, c[0x0][0x500] ;  /* 0x00014000ff0d9b82 */ /* 0x000e620000000800 */
[----:B0-----:R-:W-:Y:S02]  /*70e0*/  LEA R23, R20, R7, 0x18 ;  /* 0x0000000714177211 */ /* 0x001fe400078ec0ff */
[----:B------:R-:W-:-:S03]  /*70f0*/  SHF.L.U32 R7, R5, 0x1f, RZ ;  /* 0x0000001f05077819 */ /* 0x000fc600000006ff */
[----:B------:R-:W-:-:S04]  /*7100*/  IMAD R20, R14, 0x8, R23 ;  /* 0x000000080e147824 */ /* 0x000fc800078e0217 */
[----:B------:R-:W0:Y:S02]  /*7110*/  SYNCS.PHASECHK.TRANS64.TRYWAIT P0, [R20+URZ+0x78], R7 ;  /* 0x00007807140075a7 */ /* 0x000e24000800017f */
[----:B01----:R-:W-:Y:S05]  /*7120*/  @!P0 BRA `(.L_x_155) ;  /* 0x0000001400048947 */ /* 0x003fea0003800000 */
.L_x_185:
[----:B0-----:R-:W-:Y:S01]  /*7130*/  PRMT R7, R8, 0x9910, RZ ;  /* 0x0000991008077816 */ /* 0x001fe200000000ff */
[----:B------:R0:W-:Y:S03]  /*7140*/  @!P1 SYNCS.ARRIVE.TRANS64 RZ, [R20+URZ], R13 ;  /* 0x0000000d14ff99a7 */ /* 0x0001e6000800003f */
[----:B------:R-:W-:-:S13]  /*7150*/  ISETP.NE.AND P0, PT, R7, 0x2, PT ;  /* 0x000000020700780c */ /* 0x000fda0003f05270 */
[----:B0-----:R-:W-:Y:S05]  /*7160*/  @P0 BRA `(.L_x_156) ;  /* 0x0000000000040947 */ /* 0x001fea0003800000 */
[----:B------:R-:W-:Y:S01]  /*7170*/  BPT.TRAP 0x1 ;  /* 0x000000040000795c */ /* 0x000fe20000300000 */
.L_x_156:
[----:B------:R-:W-:Y:S01]  /*7180*/  IMAD R7, R14, 0x2, R9 ;  /* 0x000000020e077824 */ /* 0x000fe200078e0209 */
[----:B------:R-:W-:Y:S01]  /*7190*/  R2UR UR9, R20 ;  /* 0x00000000140972ca */ /* 0x000fe200000e0000 */
[--C-:B------:R-:W-:Y:S01]  /*71a0*/  IMAD R13, R14, 0x2000, R23.reuse ;  /* 0x000020000e0d7824 */ /* 0x100fe200078e0217 */
[----:B------:R-:W-:Y:S01]  /*71b0*/  UIADD3 UR4, UP0, UR22, 0xf0, URZ ;  /* 0x000000f016047890 */ /* 0x000fe2000ff1e03f */
[----:B------:R-:W-:Y:S01]  /*71c0*/  IMAD R7, R7, 0x700, RZ ;  /* 0x0000070007077824 */ /* 0x000fe200078e02ff */
[----:B------:R-:W-:Y:S01]  /*71d0*/  R2UR UR11, R21 ;  /* 0x00000000150b72ca */ /* 0x000fe200000e0000 */
[----:B------:R-:W-:Y:S01]  /*71e0*/  VIADD R4, R4, 0xffffffff ;  /* 0xffffffff04047836 */ /* 0x000fe20000000000 */
[----:B------:R-:W-:Y:S01]  /*71f0*/  R2UR UR5, R13 ;  /* 0x000000000d0572ca */ /* 0x000fe200000e0000 */
[----:B------:R-:W-:Y:S01]  /*7200*/  IMAD R7, R7, 0x2, R23 ;  /* 0x0000000207077824 */ /* 0x000fe200078e0217 */
[----:B------:R-:W-:Y:S01]  /*7210*/  R2UR UR10, R22 ;  /* 0x00000000160a72ca */ /* 0x000fe200000e0000 */
[----:B------:R-:W-:Y:S01]  /*7220*/  UIADD3 UR24, UP1, UR22, 0x1f0, URZ ;  /* 0x000001f016187890 */ /* 0x000fe2000ff3e03f */
[----:B------:R-:W-:Y:S01]  /*7230*/  R2UR UR12, R6 ;  /* 0x00000000060c72ca */ /* 0x000fe200000e0000 */
[----:B------:R-:W-:Y:S01]  /*7240*/  VIADD R14, R14, 0x1 ;  /* 0x000000010e0e7836 */ /* 0x000fe20000000000 */
[----:B------:R-:W-:Y:S01]  /*7250*/  R2UR UR8, R7 ;  /* 0x00000000070872ca */ /* 0x000fe200000e0000 */
[----:B------:R-:W-:Y:S01]  /*7260*/  UIADD3.X UR25, URZ, UR23, URZ, UP1, !UPT ;  /* 0x000000173f197290 */ /* 0x000fe20008ffe43f */
[----:B------:R-:W-:Y:S01]  /*7270*/  R2UR UR19, R15 ;  /* 0x000000000f1372ca */ /* 0x000fe200000e0000 */
[----:B------:R-:W-:Y:S01]  /*7280*/  UMOV UR6, 0x0 ;  /* 0x0000000000067882 */ /* 0x000fe20000000000 */
[----:B------:R-:W-:Y:S01]  /*7290*/  ISETP.GT.AND P1, PT, R4, 0x1, PT ;  /* 0x000000010400780c */ /* 0x000fe20003f24270 */
[----:B------:R-:W-:Y:S01]  /*72a0*/  UMOV UR7, 0x10000000 ;  /* 0x1000000000077882 */ /* 0x000fe20000000000 */
[----:B------:R-:W-:Y:S01]  /*72b0*/  ISETP.NE.AND P0, PT, R14, 0xf, PT ;  /* 0x0000000f0e00780c */ /* 0x000fe20003f05270 */
[----:B------:R-:W-:Y:S01]  /*72c0*/  UIADD3 UR14, UR5, 0x200, URZ ;  /* 0x00000200050e7890 */ /* 0x000fe2000fffe03f */
[----:B------:R-:W-:Y:S01]  /*72d0*/  VIADD R22, R22, 0x20 ;  /* 0x0000002016167836 */ /* 0x000fe20000000000 */
[----:B------:R-:W-:Y:S01]  /*72e0*/  UIADD3.X UR5, URZ, UR23, URZ, UP0, !UPT ;  /* 0x000000173f057290 */ /* 0x000fe200087fe43f */
[----:B------:R-:W-:Y:S01]  /*72f0*/  SEL R20, RZ, 0x1, P0 ;  /* 0x00000001ff147807 */ /* 0x000fe20000000000 */
[----:B------:R-:W-:Y:S01]  /*7300*/  UMOV UR26, 0x30000 ;  /* 0x00030000001a7882 */ /* 0x000fe20000000000 */
[----:B------:R-:W-:Y:S01]  /*7310*/  SEL R14, R14, RZ, P0 ;  /* 0x000000ff0e0e7207 */ /* 0x000fe20000000000 */
[----:B------:R-:W-:Y:S01]  /*7320*/  UIADD3 UR15, UR8, 0x1e200, URZ ;  /* 0x0001e200080f7890 */ /* 0x000fe2000fffe03f */
[----:B------:R-:W-:-:S02]  /*7330*/  LOP3.LUT R5, R5, R20, RZ, 0x3c, !PT ;  /* 0x0000001405057212 */ /* 0x000fc400078e3cff */
[----:B------:R-:W-:Y:S02]  /*7340*/  UMOV UR8, UR14 ;  /* 0x0000000e00087c82 */ /* 0x000fe40008000000 */
[----:B------:R0:W-:Y:S02]  /*7350*/  UTMALDG.3D [UR8], [UR4], desc[UR6] ;  /* 0x00000608040075b4 */ /* 0x0001e40008011000 */
[----:B0-----:R-:W-:Y:S01]  /*7360*/  UMOV UR8, UR15 ;  /* 0x0000000f00087c82 */ /* 0x001fe20008000000 */
[----:B------:R-:W-:Y:S02]  /*7370*/  UMOV UR11, UR19 ;  /* 0x00000013000b7c82 */ /* 0x000fe40008000000 */
[----:B------:R0:W-:Y:S02]  /*7380*/  UTMALDG.3D.MULTICAST [UR8], [UR24], UR26, desc[UR6] ;  /* 0x00000608180073b4 */ /* 0x0001e4000801181a */
[----:B0-----:R-:W-:Y:S05]  /*7390*/  @P1 BRA `(.L_x_157) ;  /* 0xfffffffc00401947 */ /* 0x001fea000383ffff */
.L_x_154:
[----:B------:R-:W-:Y:S05]  /*73a0*/  BSYNC B1 ;  /* 0x0000000000017941 */ /* 0x000fea0003800000 */
.L_x_153:
[----:B------:R-:W-:Y:S01]  /*73b0*/  LOP3.LUT P1, RZ, R11, 0xff, RZ, 0xc0, !PT ;  /* 0x000000ff0bff7812 */ /* 0x000fe2000782c0ff */
[C---:B------:R-:W-:Y:S01]  /*73c0*/  IMAD.IADD R6, R10.reuse, 0x1, R3 ;  /* 0x000000010a067824 */ /* 0x040fe200078e0203 */
[----:B------:R-:W-:Y:S01]  /*73d0*/  ULDC.64 UR4, c[0x0][0x650] ;  /* 0x0001940000047ab9 */ /* 0x000fe20000000a00 */
[----:B------:R-:W-:Y:S01]  /*73e0*/  ISETP.GE.U32.AND P2, PT, R10, 0xf, PT ;  /* 0x0000000f0a00780c */ /* 0x000fe20003f46070 */
[----:B------:R-:W-:Y:S01]  /*73f0*/  BSSY B1, `(.L_x_158) ;  /* 0x000006b000017945 */ /* 0x000fe20003800000 */
[----:B------:R-:W-:Y:S01]  /*7400*/  IMAD.MOV.U32 R13, RZ, RZ, -0x1 ;  /* 0xffffffffff0d7424 */ /* 0x000fe200078e00ff */
[----:B------:R-:W-:Y:S01]  /*7410*/  ISETP.GT.U32.AND P0, PT, R6, 0xe, PT ;  /* 0x0000000e0600780c */ /* 0x000fe20003f04070 */
[----:B------:R-:W-:Y:S01]  /*7420*/  IMAD.MOV.U32 R20, RZ, RZ, -0x1 ;  /* 0xffffffffff147424 */ /* 0x000fe200078e00ff */
[----:B------:R-:W-:Y:S02]  /*7430*/  PRMT R11, RZ, 0x7610, R11 ;  /* 0x00007610ff0b7816 */ /* 0x000fe4000000000b */
[----:B------:R-:W-:-:S03]  /*7440*/  ISETP.LT.U32.AND P0, PT, R10, 0xf, P0 ;  /* 0x0000000f0a00780c */ /* 0x000fc60000701070 */
[----:B------:R-:W0:Y:S01]  /*7450*/  @P1 S2R R5, SR_CgaCtaId ;  /* 0x0000000000051919 */ /* 0x000e220000008800 */
[----:B------:R-:W-:-:S04]  /*7460*/  @P1 MOV R4, 0x400 ;  /* 0x0000040000041802 */ /* 0x000fc80000000f00 */
[----:B0-----:R-:W-:Y:S01]  /*7470*/  @P1 LEA R3, R5, R4, 0x18 ;  /* 0x0000000405031211 */ /* 0x001fe200078ec0ff */
[----:B------:R-:W-:-:S03]  /*7480*/  IMAD.WIDE.U32 R4, R6, -0x77777777, RZ ;  /* 0x8888888906047825 */ /* 0x000fc600078e00ff */
[----:B------:R0:W-:Y:S01]  /*7490*/  @P1 SYNCS.ARRIVE.TRANS64.A1T0 RZ, [R3+URZ+0x108], RZ ;  /* 0x000108ff03ff19a7 */ /* 0x0001e2000810003f */
[----:B------:R-:W-:Y:S02]  /*74a0*/  IADD3 R16, P1, R16, UR20, RZ ;  /* 0x0000001410107c10 */ /* 0x000fe4000ff3e0ff */
[----:B------:R-:W-:Y:S02]  /*74b0*/  SHF.R.U32.HI R5, RZ, 0x3, R5 ;  /* 0x00000003ff057819 */ /* 0x000fe40000011605 */
[----:B------:R-:W-:Y:S02]  /*74c0*/  IADD3.X R17, R17, UR13, RZ, P1, !PT ;  /* 0x0000000d11117c10 */ /* 0x000fe40008ffe4ff */
[----:B------:R-:W-:Y:S02]  /*74d0*/  PRMT R4, RZ, 0x7610, R4 ;  /* 0x00007610ff047816 */ /* 0x000fe40000000004 */
[----:B0-----:R-:W-:Y:S02]  /*74e0*/  SEL R3, RZ, 0x1, !P0 ;  /* 0x00000001ff037807 */ /* 0x001fe40004000000 */
[----:B------:R-:W-:-:S02]  /*74f0*/  ISETP.GE.U32.AND P0, PT, R16, UR4, PT ;  /* 0x0000000410007c0c */ /* 0x000fc4000bf06070 */
[----:B------:R-:W-:Y:S01]  /*7500*/  LOP3.LUT R0, R0, R3, RZ, 0x3c, !PT ;  /* 0x0000000300007212 */ /* 0x000fe200078e3cff */
[----:B------:R-:W-:Y:S01]  /*7510*/  IMAD R3, R5, -0xf, R6 ;  /* 0xfffffff105037824 */ /* 0x000fe200078e0206 */
[----:B------:R-:W-:Y:S01]  /*7520*/  ISETP.GE.U32.AND.EX P0, PT, R17, UR5, PT, P0 ;  /* 0x0000000511007c0c */ /* 0x000fe2000bf06100 */
[----:B------:R-:W-:Y:S01]  /*7530*/  IMAD.MOV.U32 R6, RZ, RZ, -0x1 ;  /* 0xffffffffff067424 */ /* 0x000fe200078e00ff */
[----:B------:R-:W-:-:S11]  /*7540*/  @P2 LOP3.LUT R0, R0, 0x1, R5, 0x78, !PT ;  /* 0x0000000100002812 */ /* 0x000fd600078e7805 */
[----:B------:R-:W-:Y:S05]  /*7550*/  @P0 BRA `(.L_x_159) ;  /* 0x0000000400500947 */ /* 0x000fea0003800000 */
[----:B------:R-:W0:Y:S01]  /*7560*/  S2R R15, SR_CTAID.X ;  /* 0x00000000000f7919 */ /* 0x000e220000002500 */
[----:B------:R-:W-:Y:S01]  /*7570*/  ULDC.64 UR4, c[0x0][0x628] ;  /* 0x00018a0000047ab9 */ /* 0x000fe20000000a00 */
[----:B------:R-:W1:Y:S01]  /*7580*/  LDC R20, c[0x0][0x144] ;  /* 0x00005100ff147b82 */ /* 0x000e620000000800 */
[----:B------:R-:W-:Y:S01]  /*7590*/  ISETP.NE.U32.AND P0, PT, RZ, UR4, PT ;  /* 0x00000004ff007c0c */ /* 0x000fe2000bf05070 */
[----:B------:R-:W2:Y:S01]  /*75a0*/  S2R R13, SR_CTAID.Y ;  /* 0x00000000000d7919 */ /* 0x000ea20000002600 */
[----:B------:R-:W-:Y:S01]  /*75b0*/  ULDC UR7, c[0x0][0x630] ;  /* 0x00018c0000077ab9 */ /* 0x000fe20000000800 */
[----:B------:R-:W-:Y:S01]  /*75c0*/  ULDC UR8, c[0x0][0x150] ;  /* 0x0000540000087ab9 */ /* 0x000fe20000000800 */
[----:B------:R-:W-:Y:S01]  /*75d0*/  ISETP.NE.AND.EX P0, PT, RZ, UR5, PT, P0 ;  /* 0x00000005ff007c0c */ /* 0x000fe2000bf05300 */
[----:B------:R-:W-:Y:S02]  /*75e0*/  IMAD.MOV.U32 R4, RZ, RZ, R16 ;  /* 0x000000ffff047224 */ /* 0x000fe400078e0010 */
[----:B------:R-:W-:Y:S01]  /*75f0*/  IMAD.MOV.U32 R5, RZ, RZ, R17 ;  /* 0x000000ffff057224 */ /* 0x000fe200078e0011 */
[----:B0-----:R-:W-:-:S09]  /*7600*/  I2FP.F32.U32 R22, R15 ;  /* 0x0000000f00167245 */ /* 0x001fd20000201000 */
[----:B------:R-:W-:Y:S05]  /*7610*/  @!P0 BRA `(.L_x_160) ;  /* 0x0000000000288947 */ /* 0x000fea0003800000 */
[----:B------:R-:W-:Y:S02]  /*7620*/  ULDC UR6, c[0x0][0x634] ;  /* 0x00018d0000067ab9 */ /* 0x000fe40000000800 */
[----:B------:R-:W-:-:S05]  /*7630*/  IADD3 R5, P0, R16, UR6, RZ ;  /* 0x0000000610057c10 */ /* 0x000fca000ff1e0ff */
[----:B------:R-:W-:-:S04]  /*7640*/  IMAD.X R21, RZ, RZ, R17, P0 ;  /* 0x000000ffff157224 */ /* 0x000fc800000e0611 */
[----:B------:R-:W-:-:S04]  /*7650*/  IMAD.WIDE.U32 R6, R21, UR4, RZ ;  /* 0x0000000415067c25 */ /* 0x000fc8000f8e00ff */
[----:B------:R-:W-:-:S04]  /*7660*/  IMAD.WIDE.U32 R6, P0, R5, UR5, R6 ;  /* 0x0000000505067c25 */ /* 0x000fc8000f800006 */
[----:B------:R-:W-:-:S04]  /*7670*/  IMAD.WIDE.U32 R4, R5, UR4, RZ ;  /* 0x0000000405047c25 */ /* 0x000fc8000f8e00ff */
[----:B------:R-:W-:Y:S01]  /*7680*/  IMAD.MOV.U32 R4, RZ, RZ, R7 ;  /* 0x000000ffff047224 */ /* 0x000fe200078e0007 */
[----:B------:R-:W-:Y:S01]  /*7690*/  IADD3 RZ, P1, R5, R6, RZ ;  /* 0x0000000605ff7210 */ /* 0x000fe20007f3e0ff */
[----:B------:R-:W-:-:S04]  /*76a0*/  IMAD.X R5, RZ, RZ, RZ, P0 ;  /* 0x000000ffff057224 */ /* 0x000fc800000e06ff */
[----:B------:R-:W-:-:S08]  /*76b0*/  IMAD.WIDE.U32.X R4, R21, UR5, R4, P1 ;  /* 0x0000000515047c25 */ /* 0x000fd000088e0404 */
.L_x_160:
[----:B------:R-:W-:Y:S01]  /*76c0*/  FMUL R22, R22, UR8 ;  /* 0x0000000816167c20 */ /* 0x000fe20008400000 */
[--C-:B------:R-:W-:Y:S01]  /*76d0*/  SHF.R.U64 R14, R4, UR7, R5.reuse ;  /* 0x00000007040e7c19 */ /* 0x100fe20008001205 */
[----:B------:R-:W-:Y:S01]  /*76e0*/  ULDC.64 UR4, c[0x0][0x620] ;  /* 0x0001880000047ab9 */ /* 0x000fe20000000a00 */
[----:B------:R-:W-:Y:S01]  /*76f0*/  SHF.R.U32.HI R4, RZ, UR7, R5 ;  /* 0x00000007ff047c19 */ /* 0x000fe20008011605 */
[----:B------:R-:W-:Y:S01]  /*7700*/  ULDC.64 UR6, c[0x0][0x640] ;  /* 0x0001900000067ab9 */ /* 0x000fe20000000a00 */
[----:B------:R-:W-:Y:S01]  /*7710*/  IADD3 R5, P0, RZ, -R14, RZ ;  /* 0x8000000eff057210 */ /* 0x000fe20007f1e0ff */
[----:B------:R-:W0:Y:S04]  /*7720*/  F2I.U32.TRUNC.NTZ R22, R22 ;  /* 0x0000001600167305 */ /* 0x000e28000020f000 */
[----:B------:R-:W-:Y:S01]  /*7730*/  IMAD.X R4, RZ, RZ, ~R4, P0 ;  /* 0x000000ffff047224 */ /* 0x000fe200000e0e04 */
[----:B------:R-:W-:-:S03]  /*7740*/  ISETP.NE.U32.AND P0, PT, RZ, UR6, PT ;  /* 0x00000006ff007c0c */ /* 0x000fc6000bf05070 */
[----:B------:R-:W-:Y:S01]  /*7750*/  IMAD R4, R4, UR4, RZ ;  /* 0x0000000404047c24 */ /* 0x000fe2000f8e02ff */
[----:B------:R-:W-:-:S03]  /*7760*/  ISETP.NE.AND.EX P0, PT, RZ, UR7, PT, P0 ;  /* 0x00000007ff007c0c */ /* 0x000fc6000bf05300 */
[C---:B------:R-:W-:Y:S01]  /*7770*/  IMAD R7, R5.reuse, UR5, R4 ;  /* 0x0000000505077c24 */ /* 0x040fe2000f8e0204 */
[----:B------:R-:W-:Y:S01]  /*7780*/  ULDC UR5, c[0x0][0x154] ;  /* 0x0000550000057ab9 */ /* 0x000fe20000000800 */
[----:B------:R-:W-:Y:S01]  /*7790*/  IMAD.WIDE.U32 R4, R5, UR4, R16 ;  /* 0x0000000405047c25 */ /* 0x000fe2000f8e0010 */
[----:B------:R-:W-:-:S03]  /*77a0*/  ULDC UR4, c[0x0][0x618] ;  /* 0x0001860000047ab9 */ /* 0x000fc60000000800 */
[----:B0-----:R-:W-:Y:S02]  /*77b0*/  IMAD.MOV R6, RZ, RZ, -R22 ;  /* 0x000000ffff067224 */ /* 0x001fe400078e0a16 */
[----:B------:R-:W-:Y:S02]  /*77c0*/  IMAD.IADD R5, R5, 0x1, R7 ;  /* 0x0000000105057824 */ /* 0x000fe400078e0207 */
[----:B-1----:R-:W-:Y:S01]  /*77d0*/  IMAD R15, R20, R6, R15 ;  /* 0x00000006140f7224 */ /* 0x002fe200078e020f */
[----:B--2---:R-:W-:Y:S01]  /*77e0*/  I2FP.F32.U32 R6, R13 ;  /* 0x0000000d00067245 */ /* 0x004fe20000201000 */
[----:B------:R-:W0:Y:S01]  /*77f0*/  LDC R20, c[0x0][0x148] ;  /* 0x00005200ff147b82 */ /* 0x000e220000000800 */
[--C-:B------:R-:W-:Y:S02]  /*7800*/  SHF.R.U64 R21, R4, UR4, R5.reuse ;  /* 0x0000000404157c19 */ /* 0x100fe40008001205 */
[----:B------:R-:W-:Y:S01]  /*7810*/  SHF.R.U32.HI R4, RZ, UR4, R5 ;  /* 0x00000004ff047c19 */ /* 0x000fe20008011605 */
[----:B------:R-:W-:Y:S01]  /*7820*/  FMUL R6, R6, UR5 ;  /* 0x0000000506067c20 */ /* 0x000fe20008400000 */
[----:B------:R-:W-:-:S02]  /*7830*/  ULDC UR4, c[0x0][0x608] ;  /* 0x0001820000047ab9 */ /* 0x000fc40000000800 */
[--C-:B------:R-:W-:Y:S01]  /*7840*/  SHF.R.U64 R23, R21, UR4, R4.reuse ;  /* 0x0000000415177c19 */ /* 0x100fe20008001204 */
[----:B------:R1:W2:Y:S01]  /*7850*/  F2I.U32.TRUNC.NTZ R24, R6 ;  /* 0x0000000600187305 */ /* 0x0002a2000020f000 */
[----:B------:R-:W-:Y:S01]  /*7860*/  SHF.R.U32.HI R4, RZ, UR4, R4 ;  /* 0x00000004ff047c19 */ /* 0x000fe20008011604 */
[----:B------:R-:W-:-:S03]  /*7870*/  ULDC UR4, c[0x0][0x658] ;  /* 0x0001960000047ab9 */ /* 0x000fc60000000800 */
[--C-:B------:R-:W-:Y:S02]  /*7880*/  SHF.R.U64 R22, R23, UR4, R4.reuse ;  /* 0x0000000417167c19 */ /* 0x100fe40008001204 */
[----:B------:R-:W-:-:S03]  /*7890*/  SHF.R.U32.HI R25, RZ, UR4, R4 ;  /* 0x00000004ff197c19 */ /* 0x000fc60008011604 */
[----:B------:R-:W-:Y:S02]  /*78a0*/  IMAD.MOV.U32 R4, RZ, RZ, R22 ;  /* 0x000000ffff047224 */ /* 0x000fe400078e0016 */
[----:B------:R-:W-:Y:S01]  /*78b0*/  IMAD.MOV.U32 R5, RZ, RZ, R25 ;  /* 0x000000ffff057224 */ /* 0x000fe200078e0019 */
[----:B-1----:R-:W-:Y:S06]  /*78c0*/  @!P0 BRA `(.L_x_161) ;  /* 0x0000000000288947 */ /* 0x002fec0003800000 */
        /* <DEDUP_REMOVED lines=10> */
.L_x_161:
[----:B------:R-:W-:Y:S01]  /*7970*/  ISETP.NE.AND P0, PT, R2, 0x1, PT ;  /* 0x000000010200780c */ /* 0x000fe20003f05270 */
[----:B------:R-:W-:Y:S01]  /*7980*/  ULDC UR4, c[0x0][0x648] ;  /* 0x0001920000047ab9 */ /* 0x000fe20000000800 */
[----:B------:R-:W-:Y:S01]  /*7990*/  LOP3.LUT R23, R23, UR17, RZ, 0xc0, !PT ;  /* 0x0000001117177c12 */ /* 0x000fe2000f8ec0ff */
[----:B--2---:R-:W-:Y:S01]  /*79a0*/  IMAD.MOV R24, RZ, RZ, -R24 ;  /* 0x000000ffff187224 */ /* 0x004fe200078e0a18 */
[----:B------:R-:W-:Y:S01]  /*79b0*/  SHF.R.U64 R4, R4, UR4, R5 ;  /* 0x0000000404047c19 */ /* 0x000fe20008001205 */
[----:B------:R-:W-:Y:S01]  /*79c0*/  ULDC UR4, c[0x0][0x638] ;  /* 0x00018e0000047ab9 */ /* 0x000fe20000000800 */
[----:B------:R-:W-:Y:S01]  /*79d0*/  LOP3.LUT R21, R21, UR16, RZ, 0xc0, !PT ;  /* 0x0000001015157c12 */ /* 0x000fe2000f8ec0ff */
[----:B------:R-:W-:Y:S01]  /*79e0*/  ULDC UR5, c[0x0][0x610] ;  /* 0x0001840000057ab9 */ /* 0x000fe20000000800 */
[----:B------:R-:W-:Y:S02]  /*79f0*/  IMAD.MOV.U32 R6, RZ, RZ, R14 ;  /* 0x000000ffff067224 */ /* 0x000fe400078e000e */
[----:B------:R-:W-:-:S02]  /*7a00*/  IMAD.MOV R5, RZ, RZ, -R4 ;  /* 0x000000ffff057224 */ /* 0x000fc400078e0a04 */
[----:B------:R-:W-:Y:S02]  /*7a10*/  IMAD R4, R4, UR18, R23 ;  /* 0x0000001204047c24 */ /* 0x000fe4000f8e0217 */
[----:B0-----:R-:W-:Y:S02]  /*7a20*/  @P0 IMAD R15, R20, R24, R13 ;  /* 0x00000018140f0224 */ /* 0x001fe400078e020d */
[----:B------:R-:W-:Y:S01]  /*7a30*/  IMAD R22, R5, UR4, R22 ;  /* 0x0000000405167c24 */ /* 0x000fe2000f8e0216 */
[----:B------:R-:W-:Y:S01]  /*7a40*/  ULDC UR4, c[0x0][0x600] ;  /* 0x0001800000047ab9 */ /* 0x000fe20000000800 */
[----:B------:R-:W-:Y:S02]  /*7a50*/  IMAD R15, R4, UR5, R15 ;  /* 0x00000005040f7c24 */ /* 0x000fe4000f8e020f */
[----:B------:R-:W-:Y:S02]  /*7a60*/  IMAD R22, R22, UR4, R21 ;  /* 0x0000000416167c24 */ /* 0x000fe4000f8e0215 */
[----:B------:R-:W-:-:S03]  /*7a70*/  IMAD.MOV.U32 R4, RZ, RZ, 0x1 ;  /* 0x00000001ff047424 */ /* 0x000fc600078e00ff */
[----:B------:R-:W-:Y:S02]  /*7a80*/  SEL R20, R22, R15, !P0 ;  /* 0x0000000f16147207 */ /* 0x000fe40004000000 */
[----:B------:R-:W-:-:S07]  /*7a90*/  SEL R13, R15, R22, !P0 ;  /* 0x000000160f0d7207 */ /* 0x000fce0004000000 */
.L_x_159:
[----:B------:R-:W-:Y:S05]  /*7aa0*/  BSYNC B1 ;  /* 0x0000000000017941 */ /* 0x000fea0003800000 */
.L_x_158:
[----:B------:R-:W-:-:S13]  /*7ab0*/  LOP3.LUT P0, RZ, R4, 0xff, RZ, 0xc0, !PT ;  /* 0x000000ff04ff7812 */ /* 0x000fda000780c0ff */
[----:B------:R-:W-:Y:S05]  /*7ac0*/  @P0 BRA `(.L_x_162) ;  /* 0xfffffff4003c0947 */ /* 0x000fea000383ffff */
[----:B------:R-:W-:Y:S05]  /*7ad0*/  BSYNC B0 ;  /* 0x0000000000007941 */ /* 0x000fea0003800000 */
.L_x_151:
[----:B------:R-:W-:-:S03]  /*7ae0*/  UMOV UR4, 0xffffffff ;  /* 0xffffffff00047882 */ /* 0x000fc60000000000 */
[----:B------:R-:W-:Y:S05]  /*7af0*/  BRA.DIV UR4, `(.L_x_163) ;  /* 0x0000000a04a47947 */ /* 0x000fea000b800000 */
[----:B------:R-:W-:-:S13]  /*7b00*/  ELECT P6, URZ, PT ;  /* 0x00000000003f782f */ /* 0x000fda00038c0000 */
.L_x_188:
[----:B------:R-:W-:Y:S04]  /*7b10*/  BSSY B0, `(.L_x_164) ;  /* 0x000008e000007945 */ /* 0x000fe80003800000 */
[----:B------:R-:W-:Y:S05]  /*7b20*/  @!P6 BRA `(.L_x_165) ;  /* 0x000000080030e947 */ /* 0x000fea0003800000 */
[----:B------:R-:W-:-:S04]  /*7b30*/  LOP3.LUT R19, R19, 0x2, RZ, 0xfc, !PT ;  /* 0x0000000213137812 */ /* 0x000fc800078efcff */
[----:B------:R-:W-:-:S13]  /*7b40*/  ISETP.NE.AND P0, PT, R19, 0x3, PT ;  /* 0x000000031300780c */ /* 0x000fda0003f05270 */
[----:B------:R-:W-:Y:S05]  /*7b50*/  @!P0 BRA `(.L_x_166) ;  /* 0x0000000000048947 */ /* 0x000fea0003800000 */
[----:B------:R-:W-:Y:S01]  /*7b60*/  BPT.TRAP 0x1 ;  /* 0x000000040000795c */ /* 0x000fe20000300000 */
.L_x_166:
[----:B------:R-:W0:Y:S01]  /*7b70*/  S2R R5, SR_CgaCtaId ;  /* 0x0000000000057919 */ /* 0x000e220000008800 */
[----:B------:R-:W-:Y:S02]  /*7b80*/  MOV R2, 0x400 ;  /* 0x0000040000027802 */ /* 0x000fe40000000f00 */
[----:B------:R-:W-:Y:S02]  /*7b90*/  SHF.L.U32 R4, R0, 0x1f, RZ ;  /* 0x0000001f00047819 */ /* 0x000fe400000006ff */
[----:B0-----:R-:W-:-:S05]  /*7ba0*/  LEA R2, R5, R2, 0x18 ;  /* 0x0000000205027211 */ /* 0x001fca00078ec0ff */
[----:B------:R-:W-:-:S04]  /*7bb0*/  VIADD R2, R2, 0x78 ;  /* 0x0000007802027836 */ /* 0x000fc80000000000 */
[C---:B------:R-:W-:Y:S02]  /*7bc0*/  IMAD R7, R3.reuse, 0x8, R2 ;  /* 0x0000000803077824 */ /* 0x040fe400078e0202 */
[----:B------:R-:W-:Y:S02]  /*7bd0*/  VIADD R3, R3, 0x1 ;  /* 0x0000000103037836 */ /* 0x000fe40000000000 */
[----:B------:R-:W0:Y:S03]  /*7be0*/  SYNCS.PHASECHK.TRANS64.TRYWAIT P0, [R7+URZ], R4 ;  /* 0x00000004070075a7 */ /* 0x000e26000800017f */
[----:B------:R-:W-:-:S04]  /*7bf0*/  ISETP.NE.AND P1, PT, R3, 0xf, PT ;  /* 0x0000000f0300780c */ /* 0x000fc80003f25270 */
[----:B------:R-:W-:Y:S02]  /*7c00*/  SEL R5, RZ, 0x1, P1 ;  /* 0x00000001ff057807 */ /* 0x000fe40000800000 */
[----:B------:R-:W-:Y:S02]  /*7c10*/  SEL R3, R3, RZ, P1 ;  /* 0x000000ff03037207 */ /* 0x000fe40000800000 */
[----:B------:R-:W-:-:S03]  /*7c20*/  LOP3.LUT R6, R0, R5, RZ, 0x3c, !PT ;  /* 0x0000000500067212 */ /* 0x000fc600078e3cff */
[----:B------:R-:W-:Y:S01]  /*7c30*/  IMAD R8, R3, 0x8, R2 ;  /* 0x0000000803087824 */ /* 0x000fe200078e0202 */
[----:B------:R-:W-:Y:S01]  /*7c40*/  SHF.L.U32 R5, R6, 0x1f, RZ ;  /* 0x0000001f06057819 */ /* 0x000fe200000006ff */
[----:B0-----:R-:W-:Y:S06]  /*7c50*/  @!P0 BRA `(.L_x_167) ;  /* 0x00000008006c8947 */ /* 0x001fec0003800000 */
.L_x_189:
[----:B------:R-:W1:Y:S01]  /*7c60*/  SYNCS.PHASECHK.TRANS64.TRYWAIT P0, [R8+URZ], R5 ;  /* 0x00000005080075a7 */ /* 0x000e62000800017f */
[----:B------:R-:W-:-:S05]  /*7c70*/  VIADD R0, R3, 0x1 ;  /* 0x0000000103007836 */ /* 0x000fca0000000000 */
[----:B------:R-:W-:-:S04]  /*7c80*/  ISETP.NE.AND P1, PT, R0, 0xf, PT ;  /* 0x0000000f0000780c */ /* 0x000fc80003f25270 */
[----:B------:R-:W-:Y:S02]  /*7c90*/  SEL R3, RZ, 0x1, P1 ;  /* 0x00000001ff037807 */ /* 0x000fe40000800000 */
[----:B0-----:R-:W-:Y:S02]  /*7ca0*/  SEL R7, R0, RZ, P1 ;  /* 0x000000ff00077207 */ /* 0x001fe40000800000 */
[----:B------:R-:W-:-:S03]  /*7cb0*/  LOP3.LUT R6, R6, R3, RZ, 0x3c, !PT ;  /* 0x0000000306067212 */ /* 0x000fc600078e3cff */
[----:B------:R-:W-:Y:S01]  /*7cc0*/  IMAD R9, R7, 0x8, R2 ;  /* 0x0000000807097824 */ /* 0x000fe200078e0202 */
[----:B------:R-:W-:Y:S01]  /*7cd0*/  SHF.L.U32 R4, R6, 0x1f, RZ ;  /* 0x0000001f06047819 */ /* 0x000fe200000006ff */
[----:B-1----:R-:W-:Y:S06]  /*7ce0*/  @!P0 BRA `(.L_x_168) ;  /* 0x00000008005c8947 */ /* 0x002fec0003800000 */
.L_x_190:
[----:B------:R-:W1:Y:S01]  /*7cf0*/  SYNCS.PHASECHK.TRANS64.TRYWAIT P0, [R9+URZ], R4 ;  /* 0x00000004090075a7 */ /* 0x000e62000800017f */
[----:B------:R-:W-:-:S05]  /*7d00*/  VIADD R0, R7, 0x1 ;  /* 0x0000000107007836 */ /* 0x000fca0000000000 */
[----:B------:R-:W-:-:S04]  /*7d10*/  ISETP.NE.AND P1, PT, R0, 0xf, PT ;  /* 0x0000000f0000780c */ /* 0x000fc80003f25270 */
[----:B------:R-:W-:Y:S02]  /*7d20*/  SEL R3, RZ, 0x1, P1 ;  /* 0x00000001ff037807 */ /* 0x000fe40000800000 */
[----:B------:R-:W-:Y:S02]  /*7d30*/  SEL R7, R0, RZ, P1 ;  /* 0x000000ff00077207 */ /* 0x000fe40000800000 */
[----:B------:R-:W-:-:S03]  /*7d40*/  LOP3.LUT R6, R6, R3, RZ, 0x3c, !PT ;  /* 0x0000000306067212 */ /* 0x000fc600078e3cff */
[----:B0-----:R-:W-:Y:S01]  /*7d50*/  IMAD R8, R7, 0x8, R2 ;  /* 0x0000000807087824 */ /* 0x001fe200078e0202 */
[----:B------:R-:W-:Y:S01]  /*7d60*/  SHF.L.U32 R5, R6, 0x1f, RZ ;  /* 0x0000001f06057819 */ /* 0x000fe200000006ff */
[----:B-1----:R-:W-:Y:S06]  /*7d70*/  @!P0 BRA `(.L_x_169) ;  /* 0x00000008004c8947 */ /* 0x002fec0003800000 */
.L_x_191:
        /* <DEDUP_REMOVED lines=9> */
.L_x_192:
        /* <DEDUP_REMOVED lines=9> */
.L_x_193:
        /* <DEDUP_REMOVED lines=9> */
.L_x_194:
        /* <DEDUP_REMOVED lines=9> */
.L_x_195:
        /* <DEDUP_REMOVED lines=9> */
.L_x_196:
        /* <DEDUP_REMOVED lines=9> */
.L_x_197:
        /* <DEDUP_REMOVED lines=9> */
.L_x_198:
        /* <DEDUP_REMOVED lines=9> */
.L_x_199:
        /* <DEDUP_REMOVED lines=9> */
.L_x_200:
[----:B------:R-:W1:Y:S01]  /*8290*/  SYNCS.PHASECHK.TRANS64.TRYWAIT P0, [R9+URZ], R4 ;  /* 0x00000004090075a7 */ /* 0x000e62000800017f */
[----:B------:R-:W-:-:S05]  /*82a0*/  VIADD R0, R7, 0x1 ;  /* 0x0000000107007836 */ /* 0x000fca0000000000 */
[----:B------:R-:W-:-:S04]  /*82b0*/  ISETP.NE.AND P1, PT, R0, 0xf, PT ;  /* 0x0000000f0000780c */ /* 0x000fc80003f25270 */
[----:B------:R-:W-:Y:S02]  /*82c0*/  SEL R3, RZ, 0x1, P1 ;  /* 0x00000001ff037807 */ /* 0x000fe40000800000 */
[----:B------:R-:W-:Y:S02]  /*82d0*/  SEL R7, R0, RZ, P1 ;  /* 0x000000ff00077207 */ /* 0x000fe40000800000 */
[----:B------:R-:W-:-:S03]  /*82e0*/  LOP3.LUT R11, R6, R3, RZ, 0x3c, !PT ;  /* 0x00000003060b7212 */ /* 0x000fc600078e3cff */
[----:B------:R-:W-:Y:S01]  /*82f0*/  IMAD R6, R7, 0x8, R2 ;  /* 0x0000000807067824 */ /* 0x000fe200078e0202 */
[----:B0-----:R-:W-:Y:S01]  /*8300*/  SHF.L.U32 R5, R11, 0x1f, RZ ;  /* 0x0000001f0b057819 */ /* 0x001fe200000006ff */
[----:B-1----:R-:W-:Y:S06]  /*8310*/  @!P0 BRA `(.L_x_179) ;  /* 0x0000000400ac8947 */ /* 0x002fec0003800000 */
.L_x_201:
[----:B------:R-:W1:Y:S01]  /*8320*/  SYNCS.PHASECHK.TRANS64.TRYWAIT P0, [R6+URZ], R5 ;  /* 0x00000005060075a7 */ /* 0x000e62000800017f */
[----:B------:R-:W-:-:S05]  /*8330*/  VIADD R0, R7, 0x1 ;  /* 0x0000000107007836 */ /* 0x000fca0000000000 */
[----:B------:R-:W-:-:S04]  /*8340*/  ISETP.NE.AND P1, PT, R0, 0xf, PT ;  /* 0x0000000f0000780c */ /* 0x000fc80003f25270 */
[----:B0-----:R-:W-:Y:S02]  /*8350*/  SEL R4, RZ, 0x1, P1 ;  /* 0x00000001ff047807 */ /* 0x001fe40000800000 */
[----:B------:R-:W-:Y:S02]  /*8360*/  SEL R3, R0, RZ, P1 ;  /* 0x000000ff00037207 */ /* 0x000fe40000800000 */
[----:B------:R-:W-:Y:S01]  /*8370*/  LOP3.LUT R0, R11, R4, RZ, 0x3c, !PT ;  /* 0x000000040b007212 */ /* 0x000fe200078e3cff */
[----:B-1----:R-:W-:Y:S06]  /*8380*/  @!P0 BRA `(.L_x_180) ;  /* 0x0000000400a48947 */ /* 0x002fec0003800000 */
.L_x_202:
[----:B------:R-:W-:Y:S01]  /*8390*/  IMAD R3, R3, 0x8, R2 ;  /* 0x0000000803037824 */ /* 0x000fe200078e0202 */
[----:B------:R-:W-:-:S07]  /*83a0*/  SHF.L.U32 R0, R0, 0x1f, RZ ;  /* 0x0000001f00007819 */ /* 0x000fce00000006ff */
.L_x_181:
[----:B-1----:R1:W2:Y:S02]  /*83b0*/  SYNCS.PHASECHK.TRANS64.TRYWAIT P0, [R3+URZ], R0 ;  /* 0x00000000030075a7 */ /* 0x0022a4000800017f */
[----:B--2---:R-:W-:Y:S05]  /*83c0*/  @!P0 NANOSLEEP.SYNCS 0x989680 ;  /* 0x009896800000895d */ /* 0x004fea0003900000 */
[----:B------:R-:W2:Y:S02]  /*83d0*/  @!P0 SYNCS.PHASECHK.TRANS64 P0, [R3+URZ], R0 ;  /* 0x00000000030085a7 */ /* 0x000ea4000800007f */
[----:B--2---:R-:W-:Y:S05]  /*83e0*/  @!P0 BRA `(.L_x_181) ;  /* 0xfffffffc00f08947 */ /* 0x004fea000383ffff */
.L_x_165:
[----:B------:R-:W-:Y:S05]  /*83f0*/  BSYNC B0 ;  /* 0x0000000000007941 */ /* 0x000fea0003800000 */
.L_x_164:
[----:B------:R-:W-:Y:S05]  /*8400*/  EXIT ;  /* 0x000000000000794d */ /* 0x000fea0003800000 */
.L_x_22:
[----:B---3--:R3:W4:Y:S02]  /*8410*/  SYNCS.PHASECHK.TRANS64.TRYWAIT P1, [R3+URZ], R0 ;  /* 0x00000000030075a7 */ /* 0x008724000802017f */
[----:B----4-:R-:W-:Y:S05]  /*8420*/  @!P1 NANOSLEEP.SYNCS 0x989680 ;  /* 0x009896800000995d */ /* 0x010fea0003900000 */
[----:B------:R-:W4:Y:S02]  /*8430*/  @!P1 SYNCS.PHASECHK.TRANS64 P1, [R3+URZ], R0 ;  /* 0x00000000030095a7 */ /* 0x000f24000802007f */
[----:B----4-:R-:W-:Y:S05]  /*8440*/  @!P1 BRA `(.L_x_22) ;  /* 0xfffffffc00f09947 */ /* 0x010fea000383ffff */
[----:B------:R-:W-:Y:S05]  /*8450*/  BRA `(.L_x_21) ;  /* 0xffffff9000807947 */ /* 0x000fea000383ffff */
.L_x_27:
[----:B-1----:R-:W-:-:S04]  /*8460*/  IMAD.U32 R6, RZ, RZ, UR7 ;  /* 0x00000007ff067e24 */ /* 0x002fc8000f8e00ff */
[----:B------:R1:W2:Y:S03]  /*8470*/  SYNCS.PHASECHK.TRANS64.TRYWAIT P1, [R6+URZ], R5 ;  /* 0x00000005060075a7 */ /* 0x0002a6000802017f */
[----:B--2---:R-:W-:Y:S05]  /*8480*/  @!P1 NANOSLEEP.SYNCS 0x989680 ;  /* 0x009896800000995d */ /* 0x004fea0003900000 */
[----:B------:R-:W2:Y:S02]  /*8490*/  @!P1 SYNCS.PHASECHK.TRANS64 P1, [R6+URZ], R5 ;  /* 0x00000005060095a7 */ /* 0x000ea4000802007f */
[----:B--2---:R-:W-:Y:S05]  /*84a0*/  @!P1 BRA `(.L_x_27) ;  /* 0xfffffffc00ec9947 */ /* 0x004fea000383ffff */
[----:B------:R-:W-:Y:S05]  /*84b0*/  BRA `(.L_x_26) ;  /* 0xffffff9800507947 */ /* 0x000fea000383ffff */
.L_x_152:
[----:B------:R-:W-:Y:S01]  /*84c0*/  BSSY B1, `(.L_x_182) ;  /* 0x0000006000017945 */ /* 0x000fe20003800000 */
[----:B------:R-:W-:-:S07]  /*84d0*/  IMAD.MOV.U32 R15, RZ, RZ, -0x1 ;  /* 0xffffffffff0f7424 */ /* 0x000fce00078e00ff */
[----:B------:R-:W-:Y:S05]  /*84e0*/  WARPSYNC.COLLECTIVE R15, `(.L_x_183) ;  /* 0x000000000f0c7348 */ /* 0x000fea0003c00000 */
[----:B------:R-:W-:Y:S02]  /*84f0*/  ELECT P6, UR62, PT ;  /* 0x00000000003e782f */ /* 0x000fe400038c0000 */
[----:B------:R-:W-:Y:S01]  /*8500*/  MOV R14, UR62 ;  /* 0x0000003e000e7c02 */ /* 0x000fe20008000f00 */
[----:B------:R-:W-:Y:S10]  /*8510*/  ENDCOLLECTIVE ;  /* 0x000000000000791b */ /* 0x000ff40003800000 */
.L_x_183:
[----:B------:R-:W-:Y:S05]  /*8520*/  BSYNC B1 ;  /* 0x0000000000017941 */ /* 0x000fea0003800000 */
.L_x_182:
[----:B------:R-:W-:Y:S05]  /*8530*/  BRA `(.L_x_184) ;  /* 0xffffffe800ac7947 */ /* 0x000fea000383ffff */
.L_x_155:
[----:B0-----:R0:W1:Y:S02]  /*8540*/  SYNCS.PHASECHK.TRANS64.TRYWAIT P0, [R20+URZ+0x78], R7 ;  /* 0x00007807140075a7 */ /* 0x001064000800017f */
[----:B-1----:R-:W-:Y:S05]  /*8550*/  @!P0 NANOSLEEP.SYNCS 0x989680 ;  /* 0x009896800000895d */ /* 0x002fea0003900000 */
[----:B------:R-:W1:Y:S02]  /*8560*/  @!P0 SYNCS.PHASECHK.TRANS64 P0, [R20+URZ+0x78], R7 ;  /* 0x00007807140085a7 */ /* 0x000e64000800007f */
[----:B-1----:R-:W-:Y:S05]  /*8570*/  @!P0 BRA `(.L_x_155) ;  /* 0xfffffffc00f08947 */ /* 0x002fea000383ffff */
[----:B------:R-:W-:Y:S05]  /*8580*/  BRA `(.L_x_185) ;  /* 0xffffffe800e87947 */ /* 0x000fea000383ffff */
.L_x_163:
[----:B------:R-:W-:Y:S01]  /*8590*/  BSSY B0, `(.L_x_186) ;  /* 0x0000006000007945 */ /* 0x000fe20003800000 */
[----:B------:R-:W-:-:S07]  /*85a0*/  IMAD.MOV.U32 R15, RZ, RZ, -0x1 ;  /* 0xffffffffff0f7424 */ /* 0x000fce00078e00ff */
[----:B------:R-:W-:Y:S05]  /*85b0*/  WARPSYNC.COLLECTIVE R15, `(.L_x_187) ;  /* 0x000000000f0c7348 */ /* 0x000fea0003c00000 */
[----:B------:R-:W-:Y:S02]  /*85c0*/  ELECT P6, UR62, PT ;  /* 0x00000000003e782f */ /* 0x000fe400038c0000 */
[----:B------:R-:W-:Y:S01]  /*85d0*/  MOV R14, UR62 ;  /* 0x0000003e000e7c02 */ /* 0x000fe20008000f00 */
[----:B------:R-:W-:Y:S10]  /*85e0*/  ENDCOLLECTIVE ;  /* 0x000000000000791b */ /* 0x000ff40003800000 */
.L_x_187:
[----:B------:R-:W-:Y:S05]  /*85f0*/  BSYNC B0 ;  /* 0x0000000000007941 */ /* 0x000fea0003800000 */
.L_x_186:
[----:B------:R-:W-:Y:S05]  /*8600*/  BRA `(.L_x_188) ;  /* 0xfffffff400407947 */ /* 0x000fea000383ffff */
.L_x_167:
[----:B0-----:R0:W1:Y:S02]  /*8610*/  SYNCS.PHASECHK.TRANS64.TRYWAIT P0, [R7+URZ], R4 ;  /* 0x00000004070075a7 */ /* 0x001064000800017f */
[----:B-1----:R-:W-:Y:S05]  /*8620*/  @!P0 NANOSLEEP.SYNCS 0x989680 ;  /* 0x009896800000895d */ /* 0x002fea0003900000 */
[----:B------:R-:W1:Y:S02]  /*8630*/  @!P0 SYNCS.PHASECHK.TRANS64 P0, [R7+URZ], R4 ;  /* 0x00000004070085a7 */ /* 0x000e64000800007f */
[----:B-1----:R-:W-:Y:S05]  /*8640*/  @!P0 BRA `(.L_x_167) ;  /* 0xfffffffc00f08947 */ /* 0x002fea000383ffff */
[----:B------:R-:W-:Y:S05]  /*8650*/  BRA `(.L_x_189) ;  /* 0xfffffff400807947 */ /* 0x000fea000383ffff */
.L_x_168:
[----:B0-----:R0:W1:Y:S02]  /*8660*/  SYNCS.PHASECHK.TRANS64.TRYWAIT P0, [R8+URZ], R5 ;  /* 0x00000005080075a7 */ /* 0x001064000800017f */
[----:B-1----:R-:W-:Y:S05]  /*8670*/  @!P0 NANOSLEEP.SYNCS 0x989680 ;  /* 0x009896800000895d */ /* 0x002fea0003900000 */
[----:B------:R-:W1:Y:S02]  /*8680*/  @!P0 SYNCS.PHASECHK.TRANS64 P0, [R8+URZ], R5 ;  /* 0x00000005080085a7 */ /* 0x000e64000800007f */
[----:B-1----:R-:W-:Y:S05]  /*8690*/  @!P0 BRA `(.L_x_168) ;  /* 0xfffffffc00f08947 */ /* 0x002fea000383ffff */
[----:B------:R-:W-:Y:S05]  /*86a0*/  BRA `(.L_x_190) ;  /* 0xfffffff400907947 */ /* 0x000fea000383ffff */
.L_x_169:
[----:B0-----:R0:W1:Y:S02]  /*86b0*/  SYNCS.PHASECHK.TRANS64.TRYWAIT P0, [R9+URZ], R4 ;  /* 0x00000004090075a7 */ /* 0x001064000800017f */
[----:B-1----:R-:W-:Y:S05]  /*86c0*/  @!P0 NANOSLEEP.SYNCS 0x989680 ;  /* 0x009896800000895d */ /* 0x002fea0003900000 */
[----:B------:R-:W1:Y:S02]  /*86d0*/  @!P0 SYNCS.PHASECHK.TRANS64 P0, [R9+URZ], R4 ;  /* 0x00000004090085a7 */ /* 0x000e64000800007f */
[----:B-1----:R-:W-:Y:S05]  /*86e0*/  @!P0 BRA `(.L_x_169) ;  /* 0xfffffffc00f08947 */ /* 0x002fea000383ffff */
[----:B------:R-:W-:Y:S05]  /*86f0*/  BRA `(.L_x_191) ;  /* 0xfffffff400a07947 */ /* 0x000fea000383ffff */
.L_x_170:
[----:B0-----:R0:W1:Y:S02]  /*8700*/  SYNCS.PHASECHK.TRANS64.TRYWAIT P0, [R8+URZ], R5 ;  /* 0x00000005080075a7 */ /* 0x001064000800017f */
[----:B-1----:R-:W-:Y:S05]  /*8710*/  @!P0 NANOSLEEP.SYNCS 0x989680 ;  /* 0x009896800000895d */ /* 0x002fea0003900000 */
[----:B------:R-:W1:Y:S02]  /*8720*/  @!P0 SYNCS.PHASECHK.TRANS64 P0, [R8+URZ], R5 ;  /* 0x00000005080085a7 */ /* 0x000e64000800007f */
[----:B-1----:R-:W-:Y:S05]  /*8730*/  @!P0 BRA `(.L_x_170) ;  /* 0xfffffffc00f08947 */ /* 0x002fea000383ffff */
[----:B------:R-:W-:Y:S05]  /*8740*/  BRA `(.L_x_192) ;  /* 0xfffffff400b07947 */ /* 0x000fea000383ffff */
.L_x_171:
[----:B0-----:R0:W1:Y:S02]  /*8750*/  SYNCS.PHASECHK.TRANS64.TRYWAIT P0, [R9+URZ], R4 ;  /* 0x00000004090075a7 */ /* 0x001064000800017f */
[----:B-1----:R-:W-:Y:S05]  /*8760*/  @!P0 NANOSLEEP.SYNCS 0x989680 ;  /* 0x009896800000895d */ /* 0x002fea0003900000 */
[----:B------:R-:W1:Y:S02]  /*8770*/  @!P0 SYNCS.PHASECHK.TRANS64 P0, [R9+URZ], R4 ;  /* 0x00000004090085a7 */ /* 0x000e64000800007f */
[----:B-1----:R-:W-:Y:S05]  /*8780*/  @!P0 BRA `(.L_x_171) ;  /* 0xfffffffc00f08947 */ /* 0x002fea000383ffff */
[----:B------:R-:W-:Y:S05]  /*8790*/  BRA `(.L_x_193) ;  /* 0xfffffff400c07947 */ /* 0x000fea000383ffff */
.L_x_172:
[----:B0-----:R0:W1:Y:S02]  /*87a0*/  SYNCS.PHASECHK.TRANS64.TRYWAIT P0, [R8+URZ], R5 ;  /* 0x00000005080075a7 */ /* 0x001064000800017f */
[----:B-1----:R-:W-:Y:S05]  /*87b0*/  @!P0 NANOSLEEP.SYNCS 0x989680 ;  /* 0x009896800000895d */ /* 0x002fea0003900000 */
[----:B------:R-:W1:Y:S02]  /*87c0*/  @!P0 SYNCS.PHASECHK.TRANS64 P0, [R8+URZ], R5 ;  /* 0x00000005080085a7 */ /* 0x000e64000800007f */
[----:B-1----:R-:W-:Y:S05]  /*87d0*/  @!P0 BRA `(.L_x_172) ;  /* 0xfffffffc00f08947 */ /* 0x002fea000383ffff */
[----:B------:R-:W-:Y:S05]  /*87e0*/  BRA `(.L_x_194) ;  /* 0xfffffff400d07947 */ /* 0x000fea000383ffff */
.L_x_173:
[----:B0-----:R0:W1:Y:S02]  /*87f0*/  SYNCS.PHASECHK.TRANS64.TRYWAIT P0, [R9+URZ], R4 ;  /* 0x00000004090075a7 */ /* 0x001064000800017f */
[----:B-1----:R-:W-:Y:S05]  /*8800*/  @!P0 NANOSLEEP.SYNCS 0x989680 ;  /* 0x009896800000895d */ /* 0x002fea0003900000 */
[----:B------:R-:W1:Y:S02]  /*8810*/  @!P0 SYNCS.PHASECHK.TRANS64 P0, [R9+URZ], R4 ;  /* 0x00000004090085a7 */ /* 0x000e64000800007f */
[----:B-1----:R-:W-:Y:S05]  /*8820*/  @!P0 BRA `(.L_x_173) ;  /* 0xfffffffc00f08947 */ /* 0x002fea000383ffff */
[----:B------:R-:W-:Y:S05]  /*8830*/  BRA `(.L_x_195) ;  /* 0xfffffff400e07947 */ /* 0x000fea000383ffff */
.L_x_174:
[----:B0-----:R0:W1:Y:S02]  /*8840*/  SYNCS.PHASECHK.TRANS64.TRYWAIT P0, [R8+URZ], R5 ;  /* 0x00000005080075a7 */ /* 0x001064000800017f */
[----:B-1----:R-:W-:Y:S05]  /*8850*/  @!P0 NANOSLEEP.SYNCS 0x989680 ;  /* 0x009896800000895d */ /* 0x002fea0003900000 */
[----:B------:R-:W1:Y:S02]  /*8860*/  @!P0 SYNCS.PHASECHK.TRANS64 P0, [R8+URZ], R5 ;  /* 0x00000005080085a7 */ /* 0x000e64000800007f */
[----:B-1----:R-:W-:Y:S05]  /*8870*/  @!P0 BRA `(.L_x_174) ;  /* 0xfffffffc00f08947 */ /* 0x002fea000383ffff */
[----:B------:R-:W-:Y:S05]  /*8880*/  BRA `(.L_x_196) ;  /* 0xfffffff400f07947 */ /* 0x000fea000383ffff */
.L_x_175:
[----:B0-----:R0:W1:Y:S02]  /*8890*/  SYNCS.PHASECHK.TRANS64.TRYWAIT P0, [R9+URZ], R4 ;  /* 0x00000004090075a7 */ /* 0x001064000800017f */
[----:B-1----:R-:W-:Y:S05]  /*88a0*/  @!P0 NANOSLEEP.SYNCS 0x989680 ;  /* 0x009896800000895d */ /* 0x002fea0003900000 */
[----:B------:R-:W1:Y:S02]  /*88b0*/  @!P0 SYNCS.PHASECHK.TRANS64 P0, [R9+URZ], R4 ;  /* 0x00000004090085a7 */ /* 0x000e64000800007f */
[----:B-1----:R-:W-:Y:S05]  /*88c0*/  @!P0 BRA `(.L_x_175) ;  /* 0xfffffffc00f08947 */ /* 0x002fea000383ffff */
[----:B------:R-:W-:Y:S05]  /*88d0*/  BRA `(.L_x_197) ;  /* 0xfffffff800007947 */ /* 0x000fea000383ffff */
.L_x_176:
[----:B0-----:R0:W1:Y:S02]  /*88e0*/  SYNCS.PHASECHK.TRANS64.TRYWAIT P0, [R8+URZ], R5 ;  /* 0x00000005080075a7 */ /* 0x001064000800017f */
[----:B-1----:R-:W-:Y:S05]  /*88f0*/  @!P0 NANOSLEEP.SYNCS 0x989680 ;  /* 0x009896800000895d */ /* 0x002fea0003900000 */
[----:B------:R-:W1:Y:S02]  /*8900*/  @!P0 SYNCS.PHASECHK.TRANS64 P0, [R8+URZ], R5 ;  /* 0x00000005080085a7 */ /* 0x000e64000800007f */
[----:B-1----:R-:W-:Y:S05]  /*8910*/  @!P0 BRA `(.L_x_176) ;  /* 0xfffffffc00f08947 */ /* 0x002fea000383ffff */
[----:B------:R-:W-:Y:S05]  /*8920*/  BRA `(.L_x_198) ;  /* 0xfffffff800107947 */ /* 0x000fea000383ffff */
.L_x_177:
[----:B0-----:R0:W1:Y:S02]  /*8930*/  SYNCS.PHASECHK.TRANS64.TRYWAIT P0, [R9+URZ], R4 ;  /* 0x00000004090075a7 */ /* 0x001064000800017f */
[----:B-1----:R-:W-:Y:S05]  /*8940*/  @!P0 NANOSLEEP.SYNCS 0x989680 ;  /* 0x009896800000895d */ /* 0x002fea0003900000 */
[----:B------:R-:W1:Y:S02]  /*8950*/  @!P0 SYNCS.PHASECHK.TRANS64 P0, [R9+URZ], R4 ;  /* 0x00000004090085a7 */ /* 0x000e64000800007f */
[----:B-1----:R-:W-:Y:S05]  /*8960*/  @!P0 BRA `(.L_x_177) ;  /* 0xfffffffc00f08947 */ /* 0x002fea000383ffff */
[----:B------:R-:W-:Y:S05]  /*8970*/  BRA `(.L_x_199) ;  /* 0xfffffff800207947 */ /* 0x000fea000383ffff */
.L_x_178:
[----:B0-----:R0:W1:Y:S02]  /*8980*/  SYNCS.PHASECHK.TRANS64.TRYWAIT P0, [R8+URZ], R5 ;  /* 0x00000005080075a7 */ /* 0x001064000800017f */
[----:B-1----:R-:W-:Y:S05]  /*8990*/  @!P0 NANOSLEEP.SYNCS 0x989680 ;  /* 0x009896800000895d */ /* 0x002fea0003900000 */
[----:B------:R-:W1:Y:S02]  /*89a0*/  @!P0 SYNCS.PHASECHK.TRANS64 P0, [R8+URZ], R5 ;  /* 0x00000005080085a7 */ /* 0x000e64000800007f */
[----:B-1----:R-:W-:Y:S05]  /*89b0*/  @!P0 BRA `(.L_x_178) ;  /* 0xfffffffc00f08947 */ /* 0x002fea000383ffff */
[----:B------:R-:W-:Y:S05]  /*89c0*/  BRA `(.L_x_200) ;  /* 0xfffffff800307947 */ /* 0x000fea000383ffff */
.L_x_179:
[----:B0-----:R0:W1:Y:S02]  /*89d0*/  SYNCS.PHASECHK.TRANS64.TRYWAIT P0, [R9+URZ], R4 ;  /* 0x00000004090075a7 */ /* 0x001064000800017f */
[----:B-1----:R-:W-:Y:S05]  /*89e0*/  @!P0 NANOSLEEP.SYNCS 0x989680 ;  /* 0x009896800000895d */ /* 0x002fea0003900000 */
[----:B------:R-:W1:Y:S02]  /*89f0*/  @!P0 SYNCS.PHASECHK.TRANS64 P0, [R9+URZ], R4 ;  /* 0x00000004090085a7 */ /* 0x000e64000800007f */
[----:B-1----:R-:W-:Y:S05]  /*8a00*/  @!P0 BRA `(.L_x_179) ;  /* 0xfffffffc00f08947 */ /* 0x002fea000383ffff */
[----:B------:R-:W-:Y:S05]  /*8a10*/  BRA `(.L_x_201) ;  /* 0xfffffff800407947 */ /* 0x000fea000383ffff */
.L_x_180:
[----:B0-----:R0:W1:Y:S02]  /*8a20*/  SYNCS.PHASECHK.TRANS64.TRYWAIT P0, [R6+URZ], R5 ;  /* 0x00000005060075a7 */ /* 0x001064000800017f */
[----:B-1----:R-:W-:Y:S05]  /*8a30*/  @!P0 NANOSLEEP.SYNCS 0x989680 ;  /* 0x009896800000895d */ /* 0x002fea0003900000 */
[----:B------:R-:W1:Y:S02]  /*8a40*/  @!P0 SYNCS.PHASECHK.TRANS64 P0, [R6+URZ], R5 ;  /* 0x00000005060085a7 */ /* 0x000e64000800007f */
[----:B-1----:R-:W-:Y:S05]  /*8a50*/  @!P0 BRA `(.L_x_180) ;  /* 0xfffffffc00f08947 */ /* 0x002fea000383ffff */
[----:B------:R-:W-:Y:S05]  /*8a60*/  BRA `(.L_x_202) ;  /* 0xfffffff800487947 */ /* 0x000fea000383ffff */
.L_x_203:
[----:B------:R-:W-:-:S00]  /*8a70*/  BRA `(.L_x_203) ;  /* 0xfffffffc00fc7947 */ /* 0x000fc0000383ffff */
[----:B------:R-:W-:-:S00]  /*8a80*/  NOP ;  /* 0x0000000000007918 */ /* 0x000fc00000000000 */
[----:B------:R-:W-:-:S00]  /*8a90*/  NOP ;  /* 0x0000000000007918 */ /* 0x000fc00000000000 */
[----:B------:R-:W-:-:S00]  /*8aa0*/  NOP ;  /* 0x0000000000007918 */ /* 0x000fc00000000000 */
[----:B------:R-:W-:-:S00]  /*8ab0*/  NOP ;  /* 0x0000000000007918 */ /* 0x000fc00000000000 */
[----:B------:R-:W-:-:S00]  /*8ac0*/  NOP ;  /* 0x0000000000007918 */ /* 0x000fc00000000000 */
[----:B------:R-:W-:-:S00]  /*8ad0*/  NOP ;  /* 0x0000000000007918 */ /* 0x000fc00000000000 */
[----:B------:R-:W-:-:S00]  /*8ae0*/  NOP ;  /* 0x0000000000007918 */ /* 0x000fc00000000000 */
[----:B------:R-:W-:-:S00]  /*8af0*/  NOP ;  /* 0x0000000000007918 */ /* 0x000fc00000000000 */
.L_x_204:


//--------------------- .nv.global.init           --------------------------
	.section	.nv.global.init,"aw",@progbits
.nv.global.init:
	.type		$str$22,@object
	.size		$str$22,($str$23 - $str$22)
$str$22:
        /*0000*/ 	.byte	0x6b, 0x5f, 0x74, 0x69, 0x6c, 0x65, 0x5f, 0x63, 0x6f, 0x75, 0x6e, 0x74, 0x20, 0x3e, 0x3d, 0x20
        /*0010*/ 	.byte	0x31, 0x00
	.type		$str$23,@object
	.size		$str$23,(__unnamed_1 - $str$23)
$str$23:
        /*0012*/ 	.byte	0x2f, 0x74, 0x6d, 0x70, 0x2f, 0x63, 0x75, 0x74, 0x6c, 0x61, 0x73, 0x73, 0x5f, 0x73, 0x77, 0x65
        /*0022*/ 	.byte	0x65, 0x70, 0x5f, 0x73, 0x72, 0x63, 0x2f, 0x69, 0x6e, 0x63, 0x6c, 0x75, 0x64, 0x65, 0x2f, 0x63
        /*0032*/ 	.byte	0x75, 0x74, 0x6c, 0x61, 0x73, 0x73, 0x2f, 0x67, 0x65, 0x6d, 0x6d, 0x2f, 0x63, 0x6f, 0x6c, 0x6c
        /*0042*/ 	.byte	0x65, 0x63, 0x74, 0x69, 0x76, 0x65, 0x2f, 0x73, 0x6d, 0x39, 0x30, 0x5f, 0x6d, 0x6d, 0x61, 0x5f
        /*0052*/ 	.byte	0x74, 0x6d, 0x61, 0x5f, 0x67, 0x6d, 0x6d, 0x61, 0x5f, 0x73, 0x73, 0x5f, 0x77, 0x61, 0x72, 0x70
        /*0062*/ 	.byte	0x73, 0x70, 0x65, 0x63, 0x69, 0x61, 0x6c, 0x69, 0x7a, 0x65, 0x64, 0x2e, 0x68, 0x70, 0x70, 0x00
	.type		__unnamed_1,@object
	.size		__unnamed_1,(.L_0 - __unnamed_1)
__unnamed_1:
        /*0072*/ 	.byte	0x76, 0x6f, 0x69, 0x64, 0x20, 0x63, 0x75, 0x74, 0x6c, 0x61, 0x73, 0x73, 0x3a, 0x3a, 0x67, 0x65
        /* <DEDUP_REMOVED lines=180> */
        /*0bc2*/ 	.byte	0x74, 0x65, 0x3a, 0x3a, 0x69, 0x64, 0x65, 0x6e, 0x74, 0x69, 0x74, 0x79, 0x5d, 0x00
.L_0:


//--------------------- .nv.shared._ZN7cutlass13device_kernelINS_4gemm6kernel13GemmUniversalIN4cute5tupleIJiiiiEEENS1_10collective13CollectiveMmaINS1_34MainloopSm90TmaGmmaWarpSpecializedILi15ENS5_IJNS4_1CILi2EEENSA_ILi1EEESC_EEENS1_35KernelTmaWarpSpecializedCooperativeEEENS5_IJNSA_ILi128EEENSA_ILi112EEENSA_ILi32EEEEEENS_10bfloat16_tENS5_IJlSC_lEEESK_SL_NS4_8TiledMMAINS4_8MMA_AtomIJNS4_4SM904GMMA27MMA_64x16x16_F32BF16BF16_SSILNSP_5MajorE0ELSR_0ELNSP_7ScaleInE1ELSS_1EEEEEENS4_6LayoutISD_NS5_IJSC_NSA_ILi0EEESW_EEEEENS5_IJNS4_10UnderscoreESZ_SZ_EEEEENS4_13SM90_TMA_LOADENS4_14ComposedLayoutINS4_7SwizzleILi2ELi4ELi3EEENS4_18smem_ptr_flag_bitsILi16EEENSV_INS5_IJNSA_ILi8EEESI_EEENS5_IJSI_SC_EEEEEEEvNS4_8identityENS4_23SM90_TMA_LOAD_MULTICASTES1C_vS1D_EENS_8epilogue10collective6detail29Sm90TmaWarpSpecializedAdapterINS1H_15DefaultEpilogueISK_SL_SL_NS1G_6thread17LinearCombinationISK_Li1EffLNS1L_9ScaleType4KindE0ELNS_15FloatRoundStyleE2ESK_EENS1_15EpilogueDefaultEEEEEvvEEEEvNT_6ParamsE --------------------------
	.section	.nv.shared._ZN7cutlass13device_kernelINS_4gemm6kernel13GemmUniversalIN4cute5tupleIJiiiiEEENS1_10collective13CollectiveMmaINS1_34MainloopSm90TmaGmmaWarpSpecializedILi15ENS5_IJNS4_1CILi2EEENSA_ILi1EEESC_EEENS1_35KernelTmaWarpSpecializedCooperativeEEENS5_IJNSA_ILi128EEENSA_ILi112EEENSA_ILi32EEEEEENS_10bfloat16_tENS5_IJlSC_lEEESK_SL_NS4_8TiledMMAINS4_8MMA_AtomIJNS4_4SM904GMMA27MMA_64x16x16_F32BF16BF16_SSILNSP_5MajorE0ELSR_0ELNSP_7ScaleInE1ELSS_1EEEEEENS4_6LayoutISD_NS5_IJSC_NSA_ILi0EEESW_EEEEENS5_IJNS4_10UnderscoreESZ_SZ_EEEEENS4_13SM90_TMA_LOADENS4_14ComposedLayoutINS4_7SwizzleILi2ELi4ELi3EEENS4_18smem_ptr_flag_bitsILi16EEENSV_INS5_IJNSA_ILi8EEESI_EEENS5_IJSI_SC_EEEEEEEvNS4_8identityENS4_23SM90_TMA_LOAD_MULTICASTES1C_vS1D_EENS_8epilogue10collective6detail29Sm90TmaWarpSpecializedAdapterINS1H_15DefaultEpilogueISK_SL_SL_NS1G_6thread17LinearCombinationISK_Li1EffLNS1L_9ScaleType4KindE0ELNS_15FloatRoundStyleE2ESK_EENS1_15EpilogueDefaultEEEEEvvEEEEvNT_6ParamsE,"aw",@nobits
	.sectionflags	@""
	.align	16
	.zero		1024


//--------------------- .nv.shared.reserved.0     --------------------------
	.section	.nv.shared.reserved.0,"aw",@nobits
	.weak		__nv_reservedSMEM_offset_0_alias
	.size		__nv_reservedSMEM_offset_0_alias, 0, 0
	.other		__nv_reservedSMEM_offset_0_alias,@"STO_CUDA_RESERVED_SHARED STV_DEFAULT"
__nv_reservedSMEM_offset_0_alias:
	.zero		0


//--------------------- .nv.global                --------------------------
	.section	.nv.global,"aw",@nobits
.nv.global:
	.type		_ZN40_INTERNAL_d53c2200_4_k_cu_3fcd6c0f_161854cute1_E,@object
	.size		_ZN40_INTERNAL_d53c2200_4_k_cu_3fcd6c0f_161854cute1_E,(_ZN40_INTERNAL_d53c2200_4_k_cu_3fcd6c0f_161854cuda3std3__45__cpo6cbeginE - _ZN40_INTERNAL_d53c2200_4_k_cu_3fcd6c0f_161854cute1_E)
_ZN40_INTERNAL_d53c2200_4_k_cu_3fcd6c0f_161854cute1_E:
	.zero		1
	.type		_ZN40_INTERNAL_d53c2200_4_k_cu_3fcd6c0f_161854cuda3std3__45__cpo6cbeginE,@object
	.size		_ZN40_INTERNAL_d53c2200_4_k_cu_3fcd6c0f_161854cuda3std3__45__cpo6cbeginE,(_ZN40_INTERNAL_d53c2200_4_k_cu_3fcd6c0f_161854cuda3std3__48in_placeE - _ZN40_INTERNAL_d53c2200_4_k_cu_3fcd6c0f_161854cuda3std3__45__cpo6cbeginE)
_ZN40_INTERNAL_d53c2200_4_k_cu_3fcd6c0f_161854cuda3std3__45__cpo6cbeginE:
	.zero		1
	.type		_ZN40_INTERNAL_d53c2200_4_k_cu_3fcd6c0f_161854cuda3std3__48in_placeE,@object
	.size		_ZN40_INTERNAL_d53c2200_4_k_cu_3fcd6c0f_161854cuda3std3__48in_placeE,(_ZN40_INTERNAL_d53c2200_4_k_cu_3fcd6c0f_161854cuda3std6ranges3__45__cpo9iter_moveE - _ZN40_INTERNAL_d53c2200_4_k_cu_3fcd6c0f_161854cuda3std3__48in_placeE)
_ZN40_INTERNAL_d53c2200_4_k_cu_3fcd6c0f_161854cuda3std3__48in_placeE:
	.zero		1
	.type		_ZN40_INTERNAL_d53c2200_4_k_cu_3fcd6c0f_161854cuda3std6ranges3__45__cpo9iter_moveE,@object
	.size		_ZN40_INTERNAL_d53c2200_4_k_cu_3fcd6c0f_161854cuda3std6ranges3__45__cpo9iter_moveE,(_ZN40_INTERNAL_d53c2200_4_k_cu_3fcd6c0f_161854cuda3std3__45__cpo5beginE - _ZN40_INTERNAL_d53c2200_4_k_cu_3fcd6c0f_161854cuda3std6ranges3__45__cpo9iter_moveE)
_ZN40_INTERNAL_d53c2200_4_k_cu_3fcd6c0f_161854cuda3std6ranges3__45__cpo9iter_moveE:
	.zero		1
	.type		_ZN40_INTERNAL_d53c2200_4_k_cu_3fcd6c0f_161854cuda3std3__45__cpo5beginE,@object
	.size		_ZN40_INTERNAL_d53c2200_4_k_cu_3fcd6c0f_161854cuda3std3__45__cpo5beginE,(_ZN40_INTERNAL_d53c2200_4_k_cu_3fcd6c0f_161854cuda3std3__442_GLOBAL__N__d53c2200_4_k_cu_3fcd6c0f_161856ignoreE - _ZN40_INTERNAL_d53c2200_4_k_cu_3fcd6c0f_161854cuda3std3__45__cpo5beginE)
_ZN40_INTERNAL_d53c2200_4_k_cu_3fcd6c0f_161854cuda3std3__45__cpo5beginE:
	.zero		1
	.type		_ZN40_INTERNAL_d53c2200_4_k_cu_3fcd6c0f_161854cuda3std3__442_GLOBAL__N__d53c2200_4_k_cu_3fcd6c0f_161856ignoreE,@object
	.size		_ZN40_INTERNAL_d53c2200_4_k_cu_3fcd6c0f_161854cuda3std3__442_GLOBAL__N__d53c2200_4_k_cu_3fcd6c0f_161856ignoreE,(_ZN40_INTERNAL_d53c2200_4_k_cu_3fcd6c0f_161854cute7productE - _ZN40_INTERNAL_d53c2200_4_k_cu_3fcd6c0f_161854cuda3std3__442_GLOBAL__N__d53c2200_4_k_cu_3fcd6c0f_161856ignoreE)
_ZN40_INTERNAL_d53c2200_4_k_cu_3fcd6c0f_161854cuda3std3__442_GLOBAL__N__d53c2200_4_k_cu_3fcd6c0f_161856ignoreE:
	.zero		1
	.type		_ZN40_INTERNAL_d53c2200_4_k_cu_3fcd6c0f_161854cute7productE,@object
	.size		_ZN40_INTERNAL_d53c2200_4_k_cu_3fcd6c0f_161854cute7productE,(_ZN40_INTERNAL_d53c2200_4_k_cu_3fcd6c0f_161854cuda3std3__45__cpo3endE - _ZN40_INTERNAL_d53c2200_4_k_cu_3fcd6c0f_161854cute7productE)
_ZN40_INTERNAL_d53c2200_4_k_cu_3fcd6c0f_161854cute7productE:
	.zero		1
	.type		_ZN40_INTERNAL_d53c2200_4_k_cu_3fcd6c0f_161854cuda3std3__45__cpo3endE,@object
	.size		_ZN40_INTERNAL_d53c2200_4_k_cu_3fcd6c0f_161854cuda3std3__45__cpo3endE,(_ZN40_INTERNAL_d53c2200_4_k_cu_3fcd6c0f_161854cuda3std3__419piecewise_constructE - _ZN40_INTERNAL_d53c2200_4_k_cu_3fcd6c0f_161854cuda3std3__45__cpo3endE)
_ZN40_INTERNAL_d53c2200_4_k_cu_3fcd6c0f_161854cuda3std3__45__cpo3endE:
	.zero		1
	.type		_ZN40_INTERNAL_d53c2200_4_k_cu_3fcd6c0f_161854cuda3std3__419piecewise_constructE,@object
	.size		_ZN40_INTERNAL_d53c2200_4_k_cu_3fcd6c0f_161854cuda3std3__419piecewise_constructE,(_ZN40_INTERNAL_d53c2200_4_k_cu_3fcd6c0f_161854cuda3std3__45__cpo4cendE - _ZN40_INTERNAL_d53c2200_4_k_cu_3fcd6c0f_161854cuda3std3__419piecewise_constructE)
_ZN40_INTERNAL_d53c2200_4_k_cu_3fcd6c0f_161854cuda3std3__419piecewise_constructE:
	.zero		1
	.type		_ZN40_INTERNAL_d53c2200_4_k_cu_3fcd6c0f_161854cuda3std3__45__cpo4cendE,@object
	.size		_ZN40_INTERNAL_d53c2200_4_k_cu_3fcd6c0f_161854cuda3std3__45__cpo4cendE,(_ZN40_INTERNAL_d53c2200_4_k_cu_3fcd6c0f_161854cuda3std6ranges3__45__cpo4swapE - _ZN40_INTERNAL_d53c2200_4_k_cu_3fcd6c0f_161854cuda3std3__45__cpo4cendE)
_ZN40_INTERNAL_d53c2200_4_k_cu_3fcd6c0f_161854cuda3std3__45__cpo4cendE:
	.zero		1
	.type		_ZN40_INTERNAL_d53c2200_4_k_cu_3fcd6c0f_161854cuda3std6ranges3__45__cpo4swapE,@object
	.size		_ZN40_INTERNAL_d53c2200_4_k_cu_3fcd6c0f_161854cuda3std6ranges3__45__cpo4swapE,(.L_8 - _ZN40_INTERNAL_d53c2200_4_k_cu_3fcd6c0f_161854cuda3std6ranges3__45__cpo4swapE)
_ZN40_INTERNAL_d53c2200_4_k_cu_3fcd6c0f_161854cuda3std6ranges3__45__cpo4swapE:
	.zero		1
.L_8:


//--------------------- .nv.constant0._ZN7cutlass13device_kernelINS_4gemm6kernel13GemmUniversalIN4cute5tupleIJiiiiEEENS1_10collective13CollectiveMmaINS1_34MainloopSm90TmaGmmaWarpSpecializedILi15ENS5_IJNS4_1CILi2EEENSA_ILi1EEESC_EEENS1_35KernelTmaWarpSpecializedCooperativeEEENS5_IJNSA_ILi128EEENSA_ILi112EEENSA_ILi32EEEEEENS_10bfloat16_tENS5_IJlSC_lEEESK_SL_NS4_8TiledMMAINS4_8MMA_AtomIJNS4_4SM904GMMA27MMA_64x16x16_F32BF16BF16_SSILNSP_5MajorE0ELSR_0ELNSP_7ScaleInE1ELSS_1EEEEEENS4_6LayoutISD_NS5_IJSC_NSA_ILi0EEESW_EEEEENS5_IJNS4_10UnderscoreESZ_SZ_EEEEENS4_13SM90_TMA_LOADENS4_14ComposedLayoutINS4_7SwizzleILi2ELi4ELi3EEENS4_18smem_ptr_flag_bitsILi16EEENSV_INS5_IJNSA_ILi8EEESI_EEENS5_IJSI_SC_EEEEEEEvNS4_8identityENS4_23SM90_TMA_LOAD_MULTICASTES1C_vS1D_EENS_8epilogue10collective6detail29Sm90TmaWarpSpecializedAdapterINS1H_15DefaultEpilogueISK_SL_SL_NS1G_6thread17LinearCombinationISK_Li1EffLNS1L_9ScaleType4KindE0ELNS_15FloatRoundStyleE2ESK_EENS1_15EpilogueDefaultEEEEEvvEEEEvNT_6ParamsE --------------------------
	.section	.nv.constant0._ZN7cutlass13device_kernelINS_4gemm6kernel13GemmUniversalIN4cute5tupleIJiiiiEEENS1_10collective13CollectiveMmaINS1_34MainloopSm90TmaGmmaWarpSpecializedILi15ENS5_IJNS4_1CILi2EEENSA_ILi1EEESC_EEENS1_35KernelTmaWarpSpecializedCooperativeEEENS5_IJNSA_ILi128EEENSA_ILi112EEENSA_ILi32EEEEEENS_10bfloat16_tENS5_IJlSC_lEEESK_SL_NS4_8TiledMMAINS4_8MMA_AtomIJNS4_4SM904GMMA27MMA_64x16x16_F32BF16BF16_SSILNSP_5MajorE0ELSR_0ELNSP_7ScaleInE1ELSS_1EEEEEENS4_6LayoutISD_NS5_IJSC_NSA_ILi0EEESW_EEEEENS5_IJNS4_10UnderscoreESZ_SZ_EEEEENS4_13SM90_TMA_LOADENS4_14ComposedLayoutINS4_7SwizzleILi2ELi4ELi3EEENS4_18smem_ptr_flag_bitsILi16EEENSV_INS5_IJNSA_ILi8EEESI_EEENS5_IJSI_SC_EEEEEEEvNS4_8identityENS4_23SM90_TMA_LOAD_MULTICASTES1C_vS1D_EENS_8epilogue10collective6detail29Sm90TmaWarpSpecializedAdapterINS1H_15DefaultEpilogueISK_SL_SL_NS1G_6thread17LinearCombinationISK_Li1EffLNS1L_9ScaleType4KindE0ELNS_15FloatRoundStyleE2ESK_EENS1_15EpilogueDefaultEEEEEvvEEEEvNT_6ParamsE,"a",@progbits
	.sectionflags	@""
	.align	4
.nv.constant0._ZN7cutlass13device_kernelINS_4gemm6kernel13GemmUniversalIN4cute5tupleIJiiiiEEENS1_10collective13CollectiveMmaINS1_34MainloopSm90TmaGmmaWarpSpecializedILi15ENS5_IJNS4_1CILi2EEENSA_ILi1EEESC_EEENS1_35KernelTmaWarpSpecializedCooperativeEEENS5_IJNSA_ILi128EEENSA_ILi112EEENSA_ILi32EEEEEENS_10bfloat16_tENS5_IJlSC_lEEESK_SL_NS4_8TiledMMAINS4_8MMA_AtomIJNS4_4SM904GMMA27MMA_64x16x16_F32BF16BF16_SSILNSP_5MajorE0ELSR_0ELNSP_7ScaleInE1ELSS_1EEEEEENS4_6LayoutISD_NS5_IJSC_NSA_ILi0EEESW_EEEEENS5_IJNS4_10UnderscoreESZ_SZ_EEEEENS4_13SM90_TMA_LOADENS4_14ComposedLayoutINS4_7SwizzleILi2ELi4ELi3EEENS4_18smem_ptr_flag_bitsILi16EEENSV_INS5_IJNSA_ILi8EEESI_EEENS5_IJSI_SC_EEEEEEEvNS4_8identityENS4_23SM90_TMA_LOAD_MULTICASTES1C_vS1D_EENS_8epilogue10collective6detail29Sm90TmaWarpSpecializedAdapterINS1H_15DefaultEpilogueISK_SL_SL_NS1G_6thread17LinearCombinationISK_Li1EffLNS1L_9ScaleType4KindE0ELNS_15FloatRoundStyleE2ESK_EENS1_15EpilogueDefaultEEEEEvvEEEEvNT_6ParamsE:
	.zero		1664


//--------------------- SYMBOLS --------------------------

	.type		.nv.reservedSmem.offset0,@object
	.size		.nv.reservedSmem.offset0,0x4
	.type		__assertfail,@function
